//
// Generated by NVIDIA NVVM Compiler
//
// Compiler Build ID: CL-36424714
// Cuda compilation tools, release 13.0, V13.0.88
// Based on NVVM 20.0.0
//

.version 9.0
.target sm_100
.address_size 64

	// .globl	_Z15filter_distancePfS_ii

.visible .entry _Z15filter_distancePfS_ii(
	.param .u64 .ptr .align 1 _Z15filter_distancePfS_ii_param_0,
	.param .u64 .ptr .align 1 _Z15filter_distancePfS_ii_param_1,
	.param .u32 _Z15filter_distancePfS_ii_param_2,
	.param .u32 _Z15filter_distancePfS_ii_param_3
)
{
	.reg .pred 	%p<95>;
	.reg .b16 	%rs<3>;
	.reg .b32 	%r<179>;
	.reg .b32 	%f<136>;
	.reg .b64 	%rd<65>;

	ld.param.u64 	%rd3, [_Z15filter_distancePfS_ii_param_0];
	ld.param.u64 	%rd2, [_Z15filter_distancePfS_ii_param_1];
	ld.param.u32 	%r109, [_Z15filter_distancePfS_ii_param_2];
	ld.param.u32 	%r110, [_Z15filter_distancePfS_ii_param_3];
	cvta.to.global.u64 	%rd1, %rd3;
	mov.u32 	%r111, %ctaid.x;
	mov.u32 	%r112, %ntid.x;
	mov.u32 	%r113, %tid.x;
	mad.lo.s32 	%r1, %r111, %r112, %r113;
	setp.ge.s32 	%p1, %r1, %r109;
	@%p1 bra 	$L__BB0_72;
	sub.s32 	%r167, %r1, %r110;
	add.s32 	%r114, %r110, %r1;
	setp.gt.s32 	%p2, %r167, %r114;
	mov.f32 	%f101, 0f00000000;
	mov.f32 	%f135, %f101;
	@%p2 bra 	$L__BB0_71;
	shl.b32 	%r3, %r110, 1;
	setp.lt.u32 	%p3, %r3, 15;
	mov.f32 	%f101, 0f00000000;
	mov.b32 	%r141, 0;
	@%p3 bra 	$L__BB0_38;
	sub.s32 	%r117, %r1, %r110;
	add.s32 	%r139, %r117, 7;
	add.s32 	%r118, %r3, 1;
	and.b32  	%r119, %r118, -16;
	neg.s32 	%r138, %r119;
	mov.f32 	%f101, 0f00000000;
	mov.b32 	%r141, 0;
$L__BB0_4:
	.pragma "nounroll";
	add.s32 	%r9, %r139, -7;
	setp.lt.s32 	%p4, %r9, 0;
	setp.ge.s32 	%p5, %r9, %r109;
	or.pred  	%p6, %p4, %p5;
	@%p6 bra 	$L__BB0_6;
	mul.wide.u32 	%rd4, %r9, 4;
	add.s64 	%rd5, %rd1, %rd4;
	ld.global.f32 	%f70, [%rd5];
	add.f32 	%f101, %f101, %f70;
	add.s32 	%r141, %r141, 1;
$L__BB0_6:
	add.s32 	%r12, %r9, 1;
	setp.lt.s32 	%p7, %r12, 0;
	setp.ge.s32 	%p8, %r12, %r109;
	or.pred  	%p9, %p7, %p8;
	@%p9 bra 	$L__BB0_8;
	add.s32 	%r120, %r139, -6;
	mul.wide.u32 	%rd6, %r120, 4;
	add.s64 	%rd7, %rd1, %rd6;
	ld.global.f32 	%f71, [%rd7];
	add.f32 	%f101, %f101, %f71;
	add.s32 	%r141, %r141, 1;
$L__BB0_8:
	add.s32 	%r15, %r12, 1;
	setp.lt.s32 	%p10, %r15, 0;
	setp.ge.s32 	%p11, %r15, %r109;
	or.pred  	%p12, %p10, %p11;
	@%p12 bra 	$L__BB0_10;
	add.s32 	%r121, %r139, -5;
	mul.wide.u32 	%rd8, %r121, 4;
	add.s64 	%rd9, %rd1, %rd8;
	ld.global.f32 	%f72, [%rd9];
	add.f32 	%f101, %f101, %f72;
	add.s32 	%r141, %r141, 1;
$L__BB0_10:
	add.s32 	%r18, %r15, 1;
	setp.lt.s32 	%p13, %r18, 0;
	setp.ge.s32 	%p14, %r18, %r109;
	or.pred  	%p15, %p13, %p14;
	@%p15 bra 	$L__BB0_12;
	add.s32 	%r122, %r139, -4;
	mul.wide.u32 	%rd10, %r122, 4;
	add.s64 	%rd11, %rd1, %rd10;
	ld.global.f32 	%f73, [%rd11];
	add.f32 	%f101, %f101, %f73;
	add.s32 	%r141, %r141, 1;
$L__BB0_12:
	add.s32 	%r21, %r18, 1;
	setp.lt.s32 	%p16, %r21, 0;
	setp.ge.s32 	%p17, %r21, %r109;
	or.pred  	%p18, %p16, %p17;
	@%p18 bra 	$L__BB0_14;
	add.s32 	%r123, %r139, -3;
	mul.wide.u32 	%rd12, %r123, 4;
	add.s64 	%rd13, %rd1, %rd12;
	ld.global.f32 	%f74, [%rd13];
	add.f32 	%f101, %f101, %f74;
	add.s32 	%r141, %r141, 1;
$L__BB0_14:
	add.s32 	%r24, %r21, 1;
	setp.lt.s32 	%p19, %r24, 0;
	setp.ge.s32 	%p20, %r24, %r109;
	or.pred  	%p21, %p19, %p20;
	@%p21 bra 	$L__BB0_16;
	add.s32 	%r124, %r139, -2;
	mul.wide.u32 	%rd14, %r124, 4;
	add.s64 	%rd15, %rd1, %rd14;
	ld.global.f32 	%f75, [%rd15];
	add.f32 	%f101, %f101, %f75;
	add.s32 	%r141, %r141, 1;
$L__BB0_16:
	add.s32 	%r27, %r24, 1;
	setp.lt.s32 	%p22, %r27, 0;
	setp.ge.s32 	%p23, %r27, %r109;
	or.pred  	%p24, %p22, %p23;
	@%p24 bra 	$L__BB0_18;
	add.s32 	%r125, %r139, -1;
	mul.wide.u32 	%rd16, %r125, 4;
	add.s64 	%rd17, %rd1, %rd16;
	ld.global.f32 	%f76, [%rd17];
	add.f32 	%f101, %f101, %f76;
	add.s32 	%r141, %r141, 1;
$L__BB0_18:
	add.s32 	%r30, %r27, 1;
	setp.lt.s32 	%p25, %r30, 0;
	setp.ge.s32 	%p26, %r30, %r109;
	or.pred  	%p27, %p25, %p26;
	@%p27 bra 	$L__BB0_20;
	mul.wide.u32 	%rd18, %r139, 4;
	add.s64 	%rd19, %rd1, %rd18;
	ld.global.f32 	%f77, [%rd19];
	add.f32 	%f101, %f101, %f77;
	add.s32 	%r141, %r141, 1;
$L__BB0_20:
	add.s32 	%r33, %r30, 1;
	setp.lt.s32 	%p28, %r33, 0;
	setp.ge.s32 	%p29, %r33, %r109;
	or.pred  	%p30, %p28, %p29;
	@%p30 bra 	$L__BB0_22;
	add.s32 	%r126, %r139, 1;
	mul.wide.u32 	%rd20, %r126, 4;
	add.s64 	%rd21, %rd1, %rd20;
	ld.global.f32 	%f78, [%rd21];
	add.f32 	%f101, %f101, %f78;
	add.s32 	%r141, %r141, 1;
$L__BB0_22:
	add.s32 	%r36, %r33, 1;
	setp.lt.s32 	%p31, %r36, 0;
	setp.ge.s32 	%p32, %r36, %r109;
	or.pred  	%p33, %p31, %p32;
	@%p33 bra 	$L__BB0_24;
	add.s32 	%r127, %r139, 2;
	mul.wide.u32 	%rd22, %r127, 4;
	add.s64 	%rd23, %rd1, %rd22;
	ld.global.f32 	%f79, [%rd23];
	add.f32 	%f101, %f101, %f79;
	add.s32 	%r141, %r141, 1;
$L__BB0_24:
	add.s32 	%r39, %r36, 1;
	setp.lt.s32 	%p34, %r39, 0;
	setp.ge.s32 	%p35, %r39, %r109;
	or.pred  	%p36, %p34, %p35;
	@%p36 bra 	$L__BB0_26;
	add.s32 	%r128, %r139, 3;
	mul.wide.u32 	%rd24, %r128, 4;
	add.s64 	%rd25, %rd1, %rd24;
	ld.global.f32 	%f80, [%rd25];
	add.f32 	%f101, %f101, %f80;
	add.s32 	%r141, %r141, 1;
$L__BB0_26:
	add.s32 	%r42, %r39, 1;
	setp.lt.s32 	%p37, %r42, 0;
	setp.ge.s32 	%p38, %r42, %r109;
	or.pred  	%p39, %p37, %p38;
	@%p39 bra 	$L__BB0_28;
	add.s32 	%r129, %r139, 4;
	mul.wide.u32 	%rd26, %r129, 4;
	add.s64 	%rd27, %rd1, %rd26;
	ld.global.f32 	%f81, [%rd27];
	add.f32 	%f101, %f101, %f81;
	add.s32 	%r141, %r141, 1;
$L__BB0_28:
	add.s32 	%r45, %r42, 1;
	setp.lt.s32 	%p40, %r45, 0;
	setp.ge.s32 	%p41, %r45, %r109;
	or.pred  	%p42, %p40, %p41;
	@%p42 bra 	$L__BB0_30;
	add.s32 	%r130, %r139, 5;
	mul.wide.u32 	%rd28, %r130, 4;
	add.s64 	%rd29, %rd1, %rd28;
	ld.global.f32 	%f82, [%rd29];
	add.f32 	%f101, %f101, %f82;
	add.s32 	%r141, %r141, 1;
$L__BB0_30:
	add.s32 	%r48, %r45, 1;
	setp.lt.s32 	%p43, %r48, 0;
	setp.ge.s32 	%p44, %r48, %r109;
	or.pred  	%p45, %p43, %p44;
	@%p45 bra 	$L__BB0_32;
	add.s32 	%r131, %r139, 6;
	mul.wide.u32 	%rd30, %r131, 4;
	add.s64 	%rd31, %rd1, %rd30;
	ld.global.f32 	%f83, [%rd31];
	add.f32 	%f101, %f101, %f83;
	add.s32 	%r141, %r141, 1;
$L__BB0_32:
	add.s32 	%r51, %r48, 1;
	setp.lt.s32 	%p46, %r51, 0;
	setp.ge.s32 	%p47, %r51, %r109;
	or.pred  	%p48, %p46, %p47;
	@%p48 bra 	$L__BB0_34;
	add.s32 	%r132, %r139, 7;
	mul.wide.u32 	%rd32, %r132, 4;
	add.s64 	%rd33, %rd1, %rd32;
	ld.global.f32 	%f84, [%rd33];
	add.f32 	%f101, %f101, %f84;
	add.s32 	%r141, %r141, 1;
$L__BB0_34:
	add.s32 	%r133, %r51, 1;
	setp.lt.s32 	%p49, %r133, 0;
	setp.ge.s32 	%p50, %r133, %r109;
	or.pred  	%p51, %p49, %p50;
	@%p51 bra 	$L__BB0_36;
	add.s32 	%r134, %r139, 8;
	mul.wide.u32 	%rd34, %r134, 4;
	add.s64 	%rd35, %rd1, %rd34;
	ld.global.f32 	%f85, [%rd35];
	add.f32 	%f101, %f101, %f85;
	add.s32 	%r141, %r141, 1;
$L__BB0_36:
	add.s32 	%r139, %r139, 16;
	add.s32 	%r138, %r138, 16;
	setp.ne.s32 	%p52, %r138, 0;
	@%p52 bra 	$L__BB0_4;
	add.s32 	%r167, %r139, -7;
$L__BB0_38:
	and.b32  	%r135, %r3, 14;
	setp.lt.u32 	%p53, %r135, 7;
	@%p53 bra 	$L__BB0_56;
	setp.lt.s32 	%p54, %r167, 0;
	setp.ge.s32 	%p55, %r167, %r109;
	or.pred  	%p56, %p54, %p55;
	@%p56 bra 	$L__BB0_41;
	mul.wide.u32 	%rd36, %r167, 4;
	add.s64 	%rd37, %rd1, %rd36;
	ld.global.f32 	%f86, [%rd37];
	add.f32 	%f101, %f101, %f86;
	add.s32 	%r141, %r141, 1;
$L__BB0_41:
	add.s32 	%r63, %r167, 1;
	setp.lt.s32 	%p57, %r63, 0;
	setp.ge.s32 	%p58, %r63, %r109;
	or.pred  	%p59, %p57, %p58;
	@%p59 bra 	$L__BB0_43;
	mul.wide.u32 	%rd38, %r63, 4;
	add.s64 	%rd39, %rd1, %rd38;
	ld.global.f32 	%f87, [%rd39];
	add.f32 	%f101, %f101, %f87;
	add.s32 	%r141, %r141, 1;
$L__BB0_43:
	add.s32 	%r66, %r167, 2;
	setp.lt.s32 	%p60, %r66, 0;
	setp.ge.s32 	%p61, %r66, %r109;
	or.pred  	%p62, %p60, %p61;
	@%p62 bra 	$L__BB0_45;
	mul.wide.u32 	%rd40, %r66, 4;
	add.s64 	%rd41, %rd1, %rd40;
	ld.global.f32 	%f88, [%rd41];
	add.f32 	%f101, %f101, %f88;
	add.s32 	%r141, %r141, 1;
$L__BB0_45:
	add.s32 	%r69, %r167, 3;
	setp.lt.s32 	%p63, %r69, 0;
	setp.ge.s32 	%p64, %r69, %r109;
	or.pred  	%p65, %p63, %p64;
	@%p65 bra 	$L__BB0_47;
	mul.wide.u32 	%rd42, %r69, 4;
	add.s64 	%rd43, %rd1, %rd42;
	ld.global.f32 	%f89, [%rd43];
	add.f32 	%f101, %f101, %f89;
	add.s32 	%r141, %r141, 1;
$L__BB0_47:
	add.s32 	%r72, %r167, 4;
	setp.lt.s32 	%p66, %r72, 0;
	setp.ge.s32 	%p67, %r72, %r109;
	or.pred  	%p68, %p66, %p67;
	@%p68 bra 	$L__BB0_49;
	mul.wide.u32 	%rd44, %r72, 4;
	add.s64 	%rd45, %rd1, %rd44;
	ld.global.f32 	%f90, [%rd45];
	add.f32 	%f101, %f101, %f90;
	add.s32 	%r141, %r141, 1;
$L__BB0_49:
	add.s32 	%r75, %r167, 5;
	setp.lt.s32 	%p69, %r75, 0;
	setp.ge.s32 	%p70, %r75, %r109;
	or.pred  	%p71, %p69, %p70;
	@%p71 bra 	$L__BB0_51;
	mul.wide.u32 	%rd46, %r75, 4;
	add.s64 	%rd47, %rd1, %rd46;
	ld.global.f32 	%f91, [%rd47];
	add.f32 	%f101, %f101, %f91;
	add.s32 	%r141, %r141, 1;
$L__BB0_51:
	add.s32 	%r78, %r167, 6;
	setp.lt.s32 	%p72, %r78, 0;
	setp.ge.s32 	%p73, %r78, %r109;
	or.pred  	%p74, %p72, %p73;
	@%p74 bra 	$L__BB0_53;
	mul.wide.u32 	%rd48, %r78, 4;
	add.s64 	%rd49, %rd1, %rd48;
	ld.global.f32 	%f92, [%rd49];
	add.f32 	%f101, %f101, %f92;
	add.s32 	%r141, %r141, 1;
$L__BB0_53:
	add.s32 	%r81, %r167, 7;
	setp.lt.s32 	%p75, %r81, 0;
	setp.ge.s32 	%p76, %r81, %r109;
	or.pred  	%p77, %p75, %p76;
	@%p77 bra 	$L__BB0_55;
	mul.wide.u32 	%rd50, %r81, 4;
	add.s64 	%rd51, %rd1, %rd50;
	ld.global.f32 	%f93, [%rd51];
	add.f32 	%f101, %f101, %f93;
	add.s32 	%r141, %r141, 1;
$L__BB0_55:
	add.s32 	%r167, %r167, 8;
$L__BB0_56:
	and.b32  	%r136, %r3, 6;
	setp.lt.u32 	%p78, %r136, 3;
	@%p78 bra 	$L__BB0_66;
	setp.lt.s32 	%p79, %r167, 0;
	setp.ge.s32 	%p80, %r167, %r109;
	or.pred  	%p81, %p79, %p80;
	@%p81 bra 	$L__BB0_59;
	mul.wide.u32 	%rd52, %r167, 4;
	add.s64 	%rd53, %rd1, %rd52;
	ld.global.f32 	%f94, [%rd53];
	add.f32 	%f101, %f101, %f94;
	add.s32 	%r141, %r141, 1;
$L__BB0_59:
	add.s32 	%r89, %r167, 1;
	setp.lt.s32 	%p82, %r89, 0;
	setp.ge.s32 	%p83, %r89, %r109;
	or.pred  	%p84, %p82, %p83;
	@%p84 bra 	$L__BB0_61;
	mul.wide.u32 	%rd54, %r89, 4;
	add.s64 	%rd55, %rd1, %rd54;
	ld.global.f32 	%f95, [%rd55];
	add.f32 	%f101, %f101, %f95;
	add.s32 	%r141, %r141, 1;
$L__BB0_61:
	add.s32 	%r92, %r167, 2;
	setp.lt.s32 	%p85, %r92, 0;
	setp.ge.s32 	%p86, %r92, %r109;
	or.pred  	%p87, %p85, %p86;
	@%p87 bra 	$L__BB0_63;
	mul.wide.u32 	%rd56, %r92, 4;
	add.s64 	%rd57, %rd1, %rd56;
	ld.global.f32 	%f96, [%rd57];
	add.f32 	%f101, %f101, %f96;
	add.s32 	%r141, %r141, 1;
$L__BB0_63:
	add.s32 	%r95, %r167, 3;
	setp.lt.s32 	%p88, %r95, 0;
	setp.ge.s32 	%p89, %r95, %r109;
	or.pred  	%p90, %p88, %p89;
	@%p90 bra 	$L__BB0_65;
	mul.wide.u32 	%rd58, %r95, 4;
	add.s64 	%rd59, %rd1, %rd58;
	ld.global.f32 	%f97, [%rd59];
	add.f32 	%f101, %f101, %f97;
	add.s32 	%r141, %r141, 1;
$L__BB0_65:
	add.s32 	%r167, %r167, 4;
$L__BB0_66:
	cvt.u16.u32 	%rs1, %r110;
	and.b16  	%rs2, %rs1, 1;
	mul.wide.u16 	%r137, %rs2, 2;
	neg.s32 	%r175, %r137;
$L__BB0_67:
	.pragma "nounroll";
	setp.lt.s32 	%p91, %r167, 0;
	setp.ge.s32 	%p92, %r167, %r109;
	or.pred  	%p93, %p91, %p92;
	@%p93 bra 	$L__BB0_69;
	mul.wide.u32 	%rd60, %r167, 4;
	add.s64 	%rd61, %rd1, %rd60;
	ld.global.f32 	%f98, [%rd61];
	add.f32 	%f101, %f101, %f98;
	add.s32 	%r141, %r141, 1;
$L__BB0_69:
	add.s32 	%r167, %r167, 1;
	add.s32 	%r175, %r175, 1;
	setp.ne.s32 	%p94, %r175, 1;
	@%p94 bra 	$L__BB0_67;
	cvt.rn.f32.s32 	%f135, %r141;
$L__BB0_71:
	div.rn.f32 	%f99, %f101, %f135;
	cvta.to.global.u64 	%rd62, %rd2;
	mul.wide.s32 	%rd63, %r1, 4;
	add.s64 	%rd64, %rd62, %rd63;
	st.global.f32 	[%rd64], %f99;
$L__BB0_72:
	ret;

}
	// .globl	_Z13filter_weightPfS_ii
.visible .entry _Z13filter_weightPfS_ii(
	.param .u64 .ptr .align 1 _Z13filter_weightPfS_ii_param_0,
	.param .u64 .ptr .align 1 _Z13filter_weightPfS_ii_param_1,
	.param .u32 _Z13filter_weightPfS_ii_param_2,
	.param .u32 _Z13filter_weightPfS_ii_param_3
)
{
	.reg .pred 	%p<95>;
	.reg .b16 	%rs<3>;
	.reg .b32 	%r<179>;
	.reg .b32 	%f<136>;
	.reg .b64 	%rd<65>;

	ld.param.u64 	%rd3, [_Z13filter_weightPfS_ii_param_0];
	ld.param.u64 	%rd2, [_Z13filter_weightPfS_ii_param_1];
	ld.param.u32 	%r109, [_Z13filter_weightPfS_ii_param_2];
	ld.param.u32 	%r110, [_Z13filter_weightPfS_ii_param_3];
	cvta.to.global.u64 	%rd1, %rd3;
	mov.u32 	%r111, %ctaid.x;
	mov.u32 	%r112, %ntid.x;
	mov.u32 	%r113, %tid.x;
	mad.lo.s32 	%r1, %r111, %r112, %r113;
	setp.ge.s32 	%p1, %r1, %r109;
	@%p1 bra 	$L__BB1_72;
	sub.s32 	%r167, %r1, %r110;
	add.s32 	%r114, %r110, %r1;
	setp.gt.s32 	%p2, %r167, %r114;
	mov.f32 	%f101, 0f00000000;
	mov.f32 	%f135, %f101;
	@%p2 bra 	$L__BB1_71;
	shl.b32 	%r3, %r110, 1;
	setp.lt.u32 	%p3, %r3, 15;
	mov.f32 	%f101, 0f00000000;
	mov.b32 	%r141, 0;
	@%p3 bra 	$L__BB1_38;
	sub.s32 	%r117, %r1, %r110;
	add.s32 	%r139, %r117, 7;
	add.s32 	%r118, %r3, 1;
	and.b32  	%r119, %r118, -16;
	neg.s32 	%r138, %r119;
	mov.f32 	%f101, 0f00000000;
	mov.b32 	%r141, 0;
$L__BB1_4:
	.pragma "nounroll";
	add.s32 	%r9, %r139, -7;
	setp.lt.s32 	%p4, %r9, 0;
	setp.ge.s32 	%p5, %r9, %r109;
	or.pred  	%p6, %p4, %p5;
	@%p6 bra 	$L__BB1_6;
	mul.wide.u32 	%rd4, %r9, 4;
	add.s64 	%rd5, %rd1, %rd4;
	ld.global.f32 	%f70, [%rd5];
	add.f32 	%f101, %f101, %f70;
	add.s32 	%r141, %r141, 1;
$L__BB1_6:
	add.s32 	%r12, %r9, 1;
	setp.lt.s32 	%p7, %r12, 0;
	setp.ge.s32 	%p8, %r12, %r109;
	or.pred  	%p9, %p7, %p8;
	@%p9 bra 	$L__BB1_8;
	add.s32 	%r120, %r139, -6;
	mul.wide.u32 	%rd6, %r120, 4;
	add.s64 	%rd7, %rd1, %rd6;
	ld.global.f32 	%f71, [%rd7];
	add.f32 	%f101, %f101, %f71;
	add.s32 	%r141, %r141, 1;
$L__BB1_8:
	add.s32 	%r15, %r12, 1;
	setp.lt.s32 	%p10, %r15, 0;
	setp.ge.s32 	%p11, %r15, %r109;
	or.pred  	%p12, %p10, %p11;
	@%p12 bra 	$L__BB1_10;
	add.s32 	%r121, %r139, -5;
	mul.wide.u32 	%rd8, %r121, 4;
	add.s64 	%rd9, %rd1, %rd8;
	ld.global.f32 	%f72, [%rd9];
	add.f32 	%f101, %f101, %f72;
	add.s32 	%r141, %r141, 1;
$L__BB1_10:
	add.s32 	%r18, %r15, 1;
	setp.lt.s32 	%p13, %r18, 0;
	setp.ge.s32 	%p14, %r18, %r109;
	or.pred  	%p15, %p13, %p14;
	@%p15 bra 	$L__BB1_12;
	add.s32 	%r122, %r139, -4;
	mul.wide.u32 	%rd10, %r122, 4;
	add.s64 	%rd11, %rd1, %rd10;
	ld.global.f32 	%f73, [%rd11];
	add.f32 	%f101, %f101, %f73;
	add.s32 	%r141, %r141, 1;
$L__BB1_12:
	add.s32 	%r21, %r18, 1;
	setp.lt.s32 	%p16, %r21, 0;
	setp.ge.s32 	%p17, %r21, %r109;
	or.pred  	%p18, %p16, %p17;
	@%p18 bra 	$L__BB1_14;
	add.s32 	%r123, %r139, -3;
	mul.wide.u32 	%rd12, %r123, 4;
	add.s64 	%rd13, %rd1, %rd12;
	ld.global.f32 	%f74, [%rd13];
	add.f32 	%f101, %f101, %f74;
	add.s32 	%r141, %r141, 1;
$L__BB1_14:
	add.s32 	%r24, %r21, 1;
	setp.lt.s32 	%p19, %r24, 0;
	setp.ge.s32 	%p20, %r24, %r109;
	or.pred  	%p21, %p19, %p20;
	@%p21 bra 	$L__BB1_16;
	add.s32 	%r124, %r139, -2;
	mul.wide.u32 	%rd14, %r124, 4;
	add.s64 	%rd15, %rd1, %rd14;
	ld.global.f32 	%f75, [%rd15];
	add.f32 	%f101, %f101, %f75;
	add.s32 	%r141, %r141, 1;
$L__BB1_16:
	add.s32 	%r27, %r24, 1;
	setp.lt.s32 	%p22, %r27, 0;
	setp.ge.s32 	%p23, %r27, %r109;
	or.pred  	%p24, %p22, %p23;
	@%p24 bra 	$L__BB1_18;
	add.s32 	%r125, %r139, -1;
	mul.wide.u32 	%rd16, %r125, 4;
	add.s64 	%rd17, %rd1, %rd16;
	ld.global.f32 	%f76, [%rd17];
	add.f32 	%f101, %f101, %f76;
	add.s32 	%r141, %r141, 1;
$L__BB1_18:
	add.s32 	%r30, %r27, 1;
	setp.lt.s32 	%p25, %r30, 0;
	setp.ge.s32 	%p26, %r30, %r109;
	or.pred  	%p27, %p25, %p26;
	@%p27 bra 	$L__BB1_20;
	mul.wide.u32 	%rd18, %r139, 4;
	add.s64 	%rd19, %rd1, %rd18;
	ld.global.f32 	%f77, [%rd19];
	add.f32 	%f101, %f101, %f77;
	add.s32 	%r141, %r141, 1;
$L__BB1_20:
	add.s32 	%r33, %r30, 1;
	setp.lt.s32 	%p28, %r33, 0;
	setp.ge.s32 	%p29, %r33, %r109;
	or.pred  	%p30, %p28, %p29;
	@%p30 bra 	$L__BB1_22;
	add.s32 	%r126, %r139, 1;
	mul.wide.u32 	%rd20, %r126, 4;
	add.s64 	%rd21, %rd1, %rd20;
	ld.global.f32 	%f78, [%rd21];
	add.f32 	%f101, %f101, %f78;
	add.s32 	%r141, %r141, 1;
$L__BB1_22:
	add.s32 	%r36, %r33, 1;
	setp.lt.s32 	%p31, %r36, 0;
	setp.ge.s32 	%p32, %r36, %r109;
	or.pred  	%p33, %p31, %p32;
	@%p33 bra 	$L__BB1_24;
	add.s32 	%r127, %r139, 2;
	mul.wide.u32 	%rd22, %r127, 4;
	add.s64 	%rd23, %rd1, %rd22;
	ld.global.f32 	%f79, [%rd23];
	add.f32 	%f101, %f101, %f79;
	add.s32 	%r141, %r141, 1;
$L__BB1_24:
	add.s32 	%r39, %r36, 1;
	setp.lt.s32 	%p34, %r39, 0;
	setp.ge.s32 	%p35, %r39, %r109;
	or.pred  	%p36, %p34, %p35;
	@%p36 bra 	$L__BB1_26;
	add.s32 	%r128, %r139, 3;
	mul.wide.u32 	%rd24, %r128, 4;
	add.s64 	%rd25, %rd1, %rd24;
	ld.global.f32 	%f80, [%rd25];
	add.f32 	%f101, %f101, %f80;
	add.s32 	%r141, %r141, 1;
$L__BB1_26:
	add.s32 	%r42, %r39, 1;
	setp.lt.s32 	%p37, %r42, 0;
	setp.ge.s32 	%p38, %r42, %r109;
	or.pred  	%p39, %p37, %p38;
	@%p39 bra 	$L__BB1_28;
	add.s32 	%r129, %r139, 4;
	mul.wide.u32 	%rd26, %r129, 4;
	add.s64 	%rd27, %rd1, %rd26;
	ld.global.f32 	%f81, [%rd27];
	add.f32 	%f101, %f101, %f81;
	add.s32 	%r141, %r141, 1;
$L__BB1_28:
	add.s32 	%r45, %r42, 1;
	setp.lt.s32 	%p40, %r45, 0;
	setp.ge.s32 	%p41, %r45, %r109;
	or.pred  	%p42, %p40, %p41;
	@%p42 bra 	$L__BB1_30;
	add.s32 	%r130, %r139, 5;
	mul.wide.u32 	%rd28, %r130, 4;
	add.s64 	%rd29, %rd1, %rd28;
	ld.global.f32 	%f82, [%rd29];
	add.f32 	%f101, %f101, %f82;
	add.s32 	%r141, %r141, 1;
$L__BB1_30:
	add.s32 	%r48, %r45, 1;
	setp.lt.s32 	%p43, %r48, 0;
	setp.ge.s32 	%p44, %r48, %r109;
	or.pred  	%p45, %p43, %p44;
	@%p45 bra 	$L__BB1_32;
	add.s32 	%r131, %r139, 6;
	mul.wide.u32 	%rd30, %r131, 4;
	add.s64 	%rd31, %rd1, %rd30;
	ld.global.f32 	%f83, [%rd31];
	add.f32 	%f101, %f101, %f83;
	add.s32 	%r141, %r141, 1;
$L__BB1_32:
	add.s32 	%r51, %r48, 1;
	setp.lt.s32 	%p46, %r51, 0;
	setp.ge.s32 	%p47, %r51, %r109;
	or.pred  	%p48, %p46, %p47;
	@%p48 bra 	$L__BB1_34;
	add.s32 	%r132, %r139, 7;
	mul.wide.u32 	%rd32, %r132, 4;
	add.s64 	%rd33, %rd1, %rd32;
	ld.global.f32 	%f84, [%rd33];
	add.f32 	%f101, %f101, %f84;
	add.s32 	%r141, %r141, 1;
$L__BB1_34:
	add.s32 	%r133, %r51, 1;
	setp.lt.s32 	%p49, %r133, 0;
	setp.ge.s32 	%p50, %r133, %r109;
	or.pred  	%p51, %p49, %p50;
	@%p51 bra 	$L__BB1_36;
	add.s32 	%r134, %r139, 8;
	mul.wide.u32 	%rd34, %r134, 4;
	add.s64 	%rd35, %rd1, %rd34;
	ld.global.f32 	%f85, [%rd35];
	add.f32 	%f101, %f101, %f85;
	add.s32 	%r141, %r141, 1;
$L__BB1_36:
	add.s32 	%r139, %r139, 16;
	add.s32 	%r138, %r138, 16;
	setp.ne.s32 	%p52, %r138, 0;
	@%p52 bra 	$L__BB1_4;
	add.s32 	%r167, %r139, -7;
$L__BB1_38:
	and.b32  	%r135, %r3, 14;
	setp.lt.u32 	%p53, %r135, 7;
	@%p53 bra 	$L__BB1_56;
	setp.lt.s32 	%p54, %r167, 0;
	setp.ge.s32 	%p55, %r167, %r109;
	or.pred  	%p56, %p54, %p55;
	@%p56 bra 	$L__BB1_41;
	mul.wide.u32 	%rd36, %r167, 4;
	add.s64 	%rd37, %rd1, %rd36;
	ld.global.f32 	%f86, [%rd37];
	add.f32 	%f101, %f101, %f86;
	add.s32 	%r141, %r141, 1;
$L__BB1_41:
	add.s32 	%r63, %r167, 1;
	setp.lt.s32 	%p57, %r63, 0;
	setp.ge.s32 	%p58, %r63, %r109;
	or.pred  	%p59, %p57, %p58;
	@%p59 bra 	$L__BB1_43;
	mul.wide.u32 	%rd38, %r63, 4;
	add.s64 	%rd39, %rd1, %rd38;
	ld.global.f32 	%f87, [%rd39];
	add.f32 	%f101, %f101, %f87;
	add.s32 	%r141, %r141, 1;
$L__BB1_43:
	add.s32 	%r66, %r167, 2;
	setp.lt.s32 	%p60, %r66, 0;
	setp.ge.s32 	%p61, %r66, %r109;
	or.pred  	%p62, %p60, %p61;
	@%p62 bra 	$L__BB1_45;
	mul.wide.u32 	%rd40, %r66, 4;
	add.s64 	%rd41, %rd1, %rd40;
	ld.global.f32 	%f88, [%rd41];
	add.f32 	%f101, %f101, %f88;
	add.s32 	%r141, %r141, 1;
$L__BB1_45:
	add.s32 	%r69, %r167, 3;
	setp.lt.s32 	%p63, %r69, 0;
	setp.ge.s32 	%p64, %r69, %r109;
	or.pred  	%p65, %p63, %p64;
	@%p65 bra 	$L__BB1_47;
	mul.wide.u32 	%rd42, %r69, 4;
	add.s64 	%rd43, %rd1, %rd42;
	ld.global.f32 	%f89, [%rd43];
	add.f32 	%f101, %f101, %f89;
	add.s32 	%r141, %r141, 1;
$L__BB1_47:
	add.s32 	%r72, %r167, 4;
	setp.lt.s32 	%p66, %r72, 0;
	setp.ge.s32 	%p67, %r72, %r109;
	or.pred  	%p68, %p66, %p67;
	@%p68 bra 	$L__BB1_49;
	mul.wide.u32 	%rd44, %r72, 4;
	add.s64 	%rd45, %rd1, %rd44;
	ld.global.f32 	%f90, [%rd45];
	add.f32 	%f101, %f101, %f90;
	add.s32 	%r141, %r141, 1;
$L__BB1_49:
	add.s32 	%r75, %r167, 5;
	setp.lt.s32 	%p69, %r75, 0;
	setp.ge.s32 	%p70, %r75, %r109;
	or.pred  	%p71, %p69, %p70;
	@%p71 bra 	$L__BB1_51;
	mul.wide.u32 	%rd46, %r75, 4;
	add.s64 	%rd47, %rd1, %rd46;
	ld.global.f32 	%f91, [%rd47];
	add.f32 	%f101, %f101, %f91;
	add.s32 	%r141, %r141, 1;
$L__BB1_51:
	add.s32 	%r78, %r167, 6;
	setp.lt.s32 	%p72, %r78, 0;
	setp.ge.s32 	%p73, %r78, %r109;
	or.pred  	%p74, %p72, %p73;
	@%p74 bra 	$L__BB1_53;
	mul.wide.u32 	%rd48, %r78, 4;
	add.s64 	%rd49, %rd1, %rd48;
	ld.global.f32 	%f92, [%rd49];
	add.f32 	%f101, %f101, %f92;
	add.s32 	%r141, %r141, 1;
$L__BB1_53:
	add.s32 	%r81, %r167, 7;
	setp.lt.s32 	%p75, %r81, 0;
	setp.ge.s32 	%p76, %r81, %r109;
	or.pred  	%p77, %p75, %p76;
	@%p77 bra 	$L__BB1_55;
	mul.wide.u32 	%rd50, %r81, 4;
	add.s64 	%rd51, %rd1, %rd50;
	ld.global.f32 	%f93, [%rd51];
	add.f32 	%f101, %f101, %f93;
	add.s32 	%r141, %r141, 1;
$L__BB1_55:
	add.s32 	%r167, %r167, 8;
$L__BB1_56:
	and.b32  	%r136, %r3, 6;
	setp.lt.u32 	%p78, %r136, 3;
	@%p78 bra 	$L__BB1_66;
	setp.lt.s32 	%p79, %r167, 0;
	setp.ge.s32 	%p80, %r167, %r109;
	or.pred  	%p81, %p79, %p80;
	@%p81 bra 	$L__BB1_59;
	mul.wide.u32 	%rd52, %r167, 4;
	add.s64 	%rd53, %rd1, %rd52;
	ld.global.f32 	%f94, [%rd53];
	add.f32 	%f101, %f101, %f94;
	add.s32 	%r141, %r141, 1;
$L__BB1_59:
	add.s32 	%r89, %r167, 1;
	setp.lt.s32 	%p82, %r89, 0;
	setp.ge.s32 	%p83, %r89, %r109;
	or.pred  	%p84, %p82, %p83;
	@%p84 bra 	$L__BB1_61;
	mul.wide.u32 	%rd54, %r89, 4;
	add.s64 	%rd55, %rd1, %rd54;
	ld.global.f32 	%f95, [%rd55];
	add.f32 	%f101, %f101, %f95;
	add.s32 	%r141, %r141, 1;
$L__BB1_61:
	add.s32 	%r92, %r167, 2;
	setp.lt.s32 	%p85, %r92, 0;
	setp.ge.s32 	%p86, %r92, %r109;
	or.pred  	%p87, %p85, %p86;
	@%p87 bra 	$L__BB1_63;
	mul.wide.u32 	%rd56, %r92, 4;
	add.s64 	%rd57, %rd1, %rd56;
	ld.global.f32 	%f96, [%rd57];
	add.f32 	%f101, %f101, %f96;
	add.s32 	%r141, %r141, 1;
$L__BB1_63:
	add.s32 	%r95, %r167, 3;
	setp.lt.s32 	%p88, %r95, 0;
	setp.ge.s32 	%p89, %r95, %r109;
	or.pred  	%p90, %p88, %p89;
	@%p90 bra 	$L__BB1_65;
	mul.wide.u32 	%rd58, %r95, 4;
	add.s64 	%rd59, %rd1, %rd58;
	ld.global.f32 	%f97, [%rd59];
	add.f32 	%f101, %f101, %f97;
	add.s32 	%r141, %r141, 1;
$L__BB1_65:
	add.s32 	%r167, %r167, 4;
$L__BB1_66:
	cvt.u16.u32 	%rs1, %r110;
	and.b16  	%rs2, %rs1, 1;
	mul.wide.u16 	%r137, %rs2, 2;
	neg.s32 	%r175, %r137;
$L__BB1_67:
	.pragma "nounroll";
	setp.lt.s32 	%p91, %r167, 0;
	setp.ge.s32 	%p92, %r167, %r109;
	or.pred  	%p93, %p91, %p92;
	@%p93 bra 	$L__BB1_69;
	mul.wide.u32 	%rd60, %r167, 4;
	add.s64 	%rd61, %rd1, %rd60;
	ld.global.f32 	%f98, [%rd61];
	add.f32 	%f101, %f101, %f98;
	add.s32 	%r141, %r141, 1;
$L__BB1_69:
	add.s32 	%r167, %r167, 1;
	add.s32 	%r175, %r175, 1;
	setp.ne.s32 	%p94, %r175, 1;
	@%p94 bra 	$L__BB1_67;
	cvt.rn.f32.s32 	%f135, %r141;
$L__BB1_71:
	div.rn.f32 	%f99, %f101, %f135;
	cvta.to.global.u64 	%rd62, %rd2;
	mul.wide.s32 	%rd63, %r1, 4;
	add.s64 	%rd64, %rd62, %rd63;
	st.global.f32 	[%rd64], %f99;
$L__BB1_72:
	ret;

}
	// .globl	_Z24check_distance_thresholdPfPiffi
.visible .entry _Z24check_distance_thresholdPfPiffi(
	.param .u64 .ptr .align 1 _Z24check_distance_thresholdPfPiffi_param_0,
	.param .u64 .ptr .align 1 _Z24check_distance_thresholdPfPiffi_param_1,
	.param .f32 _Z24check_distance_thresholdPfPiffi_param_2,
	.param .f32 _Z24check_distance_thresholdPfPiffi_param_3,
	.param .u32 _Z24check_distance_thresholdPfPiffi_param_4
)
{
	.reg .pred 	%p<5>;
	.reg .b32 	%r<8>;
	.reg .b32 	%f<4>;
	.reg .b64 	%rd<11>;

	ld.param.u64 	%rd2, [_Z24check_distance_thresholdPfPiffi_param_0];
	ld.param.u64 	%rd3, [_Z24check_distance_thresholdPfPiffi_param_1];
	ld.param.f32 	%f1, [_Z24check_distance_thresholdPfPiffi_param_2];
	ld.param.f32 	%f2, [_Z24check_distance_thresholdPfPiffi_param_3];
	ld.param.u32 	%r2, [_Z24check_distance_thresholdPfPiffi_param_4];
	cvta.to.global.u64 	%rd1, %rd3;
	mov.u32 	%r3, %ctaid.x;
	mov.u32 	%r4, %ntid.x;
	mov.u32 	%r5, %tid.x;
	mad.lo.s32 	%r1, %r3, %r4, %r5;
	setp.ge.s32 	%p1, %r1, %r2;
	@%p1 bra 	$L__BB2_4;
	cvta.to.global.u64 	%rd4, %rd2;
	mul.wide.s32 	%rd5, %r1, 4;
	add.s64 	%rd6, %rd4, %rd5;
	ld.global.f32 	%f3, [%rd6];
	setp.ltu.f32 	%p2, %f3, %f1;
	setp.gtu.f32 	%p3, %f3, %f2;
	or.pred  	%p4, %p2, %p3;
	@%p4 bra 	$L__BB2_3;
	add.s64 	%rd8, %rd1, %rd5;
	mov.b32 	%r6, 1;
	st.global.u32 	[%rd8], %r6;
	bra.uni 	$L__BB2_4;
$L__BB2_3:
	add.s64 	%rd10, %rd1, %rd5;
	mov.b32 	%r7, 0;
	st.global.u32 	[%rd10], %r7;
$L__BB2_4:
	ret;

}
	// .globl	_Z22check_weight_thresholdPfPiffi
.visible .entry _Z22check_weight_thresholdPfPiffi(
	.param .u64 .ptr .align 1 _Z22check_weight_thresholdPfPiffi_param_0,
	.param .u64 .ptr .align 1 _Z22check_weight_thresholdPfPiffi_param_1,
	.param .f32 _Z22check_weight_thresholdPfPiffi_param_2,
	.param .f32 _Z22check_weight_thresholdPfPiffi_param_3,
	.param .u32 _Z22check_weight_thresholdPfPiffi_param_4
)
{
	.reg .pred 	%p<5>;
	.reg .b32 	%r<8>;
	.reg .b32 	%f<4>;
	.reg .b64 	%rd<11>;

	ld.param.u64 	%rd2, [_Z22check_weight_thresholdPfPiffi_param_0];
	ld.param.u64 	%rd3, [_Z22check_weight_thresholdPfPiffi_param_1];
	ld.param.f32 	%f1, [_Z22check_weight_thresholdPfPiffi_param_2];
	ld.param.f32 	%f2, [_Z22check_weight_thresholdPfPiffi_param_3];
	ld.param.u32 	%r2, [_Z22check_weight_thresholdPfPiffi_param_4];
	cvta.to.global.u64 	%rd1, %rd3;
	mov.u32 	%r3, %ctaid.x;
	mov.u32 	%r4, %ntid.x;
	mov.u32 	%r5, %tid.x;
	mad.lo.s32 	%r1, %r3, %r4, %r5;
	setp.ge.s32 	%p1, %r1, %r2;
	@%p1 bra 	$L__BB3_4;
	cvta.to.global.u64 	%rd4, %rd2;
	mul.wide.s32 	%rd5, %r1, 4;
	add.s64 	%rd6, %rd4, %rd5;
	ld.global.f32 	%f3, [%rd6];
	setp.ltu.f32 	%p2, %f3, %f1;
	setp.gtu.f32 	%p3, %f3, %f2;
	or.pred  	%p4, %p2, %p3;
	@%p4 bra 	$L__BB3_3;
	add.s64 	%rd8, %rd1, %rd5;
	mov.b32 	%r6, 1;
	st.global.u32 	[%rd8], %r6;
	bra.uni 	$L__BB3_4;
$L__BB3_3:
	add.s64 	%rd10, %rd1, %rd5;
	mov.b32 	%r7, 0;
	st.global.u32 	[%rd10], %r7;
$L__BB3_4:
	ret;

}
	// .globl	_Z21update_product_statusPiS_S_i
.visible .entry _Z21update_product_statusPiS_S_i(
	.param .u64 .ptr .align 1 _Z21update_product_statusPiS_S_i_param_0,
	.param .u64 .ptr .align 1 _Z21update_product_statusPiS_S_i_param_1,
	.param .u64 .ptr .align 1 _Z21update_product_statusPiS_S_i_param_2,
	.param .u32 _Z21update_product_statusPiS_S_i_param_3
)
{
	.reg .pred 	%p<4>;
	.reg .b32 	%r<10>;
	.reg .b64 	%rd<15>;

	ld.param.u64 	%rd2, [_Z21update_product_statusPiS_S_i_param_0];
	ld.param.u64 	%rd3, [_Z21update_product_statusPiS_S_i_param_1];
	ld.param.u64 	%rd4, [_Z21update_product_statusPiS_S_i_param_2];
	ld.param.u32 	%r2, [_Z21update_product_statusPiS_S_i_param_3];
	cvta.to.global.u64 	%rd1, %rd4;
	mov.u32 	%r3, %ctaid.x;
	mov.u32 	%r4, %ntid.x;
	mov.u32 	%r5, %tid.x;
	mad.lo.s32 	%r1, %r3, %r4, %r5;
	setp.ge.s32 	%p1, %r1, %r2;
	@%p1 bra 	$L__BB4_5;
	cvta.to.global.u64 	%rd5, %rd2;
	mul.wide.s32 	%rd6, %r1, 4;
	add.s64 	%rd7, %rd5, %rd6;
	ld.global.u32 	%r6, [%rd7];
	setp.ne.s32 	%p2, %r6, 1;
	@%p2 bra 	$L__BB4_4;
	cvta.to.global.u64 	%rd8, %rd3;
	add.s64 	%rd10, %rd8, %rd6;
	ld.global.u32 	%r7, [%rd10];
	setp.ne.s32 	%p3, %r7, 1;
	@%p3 bra 	$L__BB4_4;
	add.s64 	%rd14, %rd1, %rd6;
	mov.b32 	%r9, 1;
	st.global.u32 	[%rd14], %r9;
	bra.uni 	$L__BB4_5;
$L__BB4_4:
	add.s64 	%rd12, %rd1, %rd6;
	mov.b32 	%r8, 0;
	st.global.u32 	[%rd12], %r8;
$L__BB4_5:
	ret;

}


// ===== COMPILED SASS (sm_100) =====

	.target	sm_100

	.elftype	@"ET_EXEC"


//--------------------- .note.nv.tkinfo           --------------------------
	.section	.note.nv.tkinfo,"",@"SHT_NOTE"
	.sectionflags	@"SHF_NOTE_NV_TKINFO"
	.tkinfo
        /*0018*/ 	.word	0x00000002
        /*0030*/ 	.string	""
        /*0030*/ 	.string	"ptxas"
        /*0030*/ 	.string	"Cuda compilation tools, release 13.0, V13.0.88"
        /*0030*/ 	.string	"Build cuda_13.0.r13.0/compiler.36424714_0"
        /*0030*/ 	.string	"-arch sm_100 -m 64 "



//--------------------- .note.nv.cuinfo           --------------------------
	.section	.note.nv.cuinfo,"",@"SHT_NOTE"
	.sectionflags	@"SHF_NOTE_NV_CUINFO"
        /*0018*/ 	.short	0x0002
        /*001a*/ 	.short	0x0064
        /*001c*/ 	.short	0x0082
	.zero		2


//--------------------- .nv.info                  --------------------------
	.section	.nv.info,"",@"SHT_CUDA_INFO"
	.align	4


	//----- nvinfo : EIATTR_REGCOUNT
	.align		4
        /*0000*/ 	.byte	0x04, 0x2f
        /*0002*/ 	.short	(.L_1 - .L_0)
	.align		4
.L_0:
        /*0004*/ 	.word	index@(_Z15filter_distancePfS_ii)
        /*0008*/ 	.word	0x0000001c


	//----- nvinfo : EIATTR_FRAME_SIZE
	.align		4
.L_1:
        /*000c*/ 	.byte	0x04, 0x11
        /*000e*/ 	.short	(.L_3 - .L_2)
	.align		4
.L_2:
        /*0010*/ 	.word	index@($__internal_1_$__cuda_sm3x_div_rn_noftz_f32_slowpath)
        /*0014*/ 	.word	0x00000000


	//----- nvinfo : EIATTR_FRAME_SIZE
	.align		4
.L_3:
        /*0018*/ 	.byte	0x04, 0x11
        /*001a*/ 	.short	(.L_5 - .L_4)
	.align		4
.L_4:
        /*001c*/ 	.word	index@(_Z15filter_distancePfS_ii)
        /*0020*/ 	.word	0x00000000


	//----- nvinfo : EIATTR_REGCOUNT
	.align		4
.L_5:
        /*0024*/ 	.byte	0x04, 0x2f
        /*0026*/ 	.short	(.L_7 - .L_6)
	.align		4
.L_6:
        /*0028*/ 	.word	index@(_Z13filter_weightPfS_ii)
        /*002c*/ 	.word	0x0000001c


	//----- nvinfo : EIATTR_FRAME_SIZE
	.align		4
.L_7:
        /*0030*/ 	.byte	0x04, 0x11
        /*0032*/ 	.short	(.L_9 - .L_8)
	.align		4
.L_8:
        /*0034*/ 	.word	index@($__internal_0_$__cuda_sm3x_div_rn_noftz_f32_slowpath)
        /*0038*/ 	.word	0x00000000


	//----- nvinfo : EIATTR_FRAME_SIZE
	.align		4
.L_9:
        /*003c*/ 	.byte	0x04, 0x11
        /*003e*/ 	.short	(.L_11 - .L_10)
	.align		4
.L_10:
        /*0040*/ 	.word	index@(_Z13filter_weightPfS_ii)
        /*0044*/ 	.word	0x00000000


	//----- nvinfo : EIATTR_REGCOUNT
	.align		4
.L_11:
        /*0048*/ 	.byte	0x04, 0x2f
        /*004a*/ 	.short	(.L_13 - .L_12)
	.align		4
.L_12:
        /*004c*/ 	.word	index@(_Z24check_distance_thresholdPfPiffi)
        /*0050*/ 	.word	0x0000000c


	//----- nvinfo : EIATTR_FRAME_SIZE
	.align		4
.L_13:
        /*0054*/ 	.byte	0x04, 0x11
        /*0056*/ 	.short	(.L_15 - .L_14)
	.align		4
.L_14:
        /*0058*/ 	.word	index@(_Z24check_distance_thresholdPfPiffi)
        /*005c*/ 	.word	0x00000000


	//----- nvinfo : EIATTR_REGCOUNT
	.align		4
.L_15:
        /*0060*/ 	.byte	0x04, 0x2f
        /*0062*/ 	.short	(.L_17 - .L_16)
	.align		4
.L_16:
        /*0064*/ 	.word	index@(_Z22check_weight_thresholdPfPiffi)
        /*0068*/ 	.word	0x0000000c


	//----- nvinfo : EIATTR_FRAME_SIZE
	.align		4
.L_17:
        /*006c*/ 	.byte	0x04, 0x11
        /*006e*/ 	.short	(.L_19 - .L_18)
	.align		4
.L_18:
        /*0070*/ 	.word	index@(_Z22check_weight_thresholdPfPiffi)
        /*0074*/ 	.word	0x00000000


	//----- nvinfo : EIATTR_REGCOUNT
	.align		4
.L_19:
        /*0078*/ 	.byte	0x04, 0x2f
        /*007a*/ 	.short	(.L_21 - .L_20)
	.align		4
.L_20:
        /*007c*/ 	.word	index@(_Z21update_product_statusPiS_S_i)
        /*0080*/ 	.word	0x0000000c


	//----- nvinfo : EIATTR_FRAME_SIZE
	.align		4
.L_21:
        /*0084*/ 	.byte	0x04, 0x11
        /*0086*/ 	.short	(.L_23 - .L_22)
	.align		4
.L_22:
        /*0088*/ 	.word	index@(_Z21update_product_statusPiS_S_i)
        /*008c*/ 	.word	0x00000000


	//----- nvinfo : EIATTR_MIN_STACK_SIZE
	.align		4
.L_23:
        /*0090*/ 	.byte	0x04, 0x12
        /*0092*/ 	.short	(.L_25 - .L_24)
	.align		4
.L_24:
        /*0094*/ 	.word	index@(_Z21update_product_statusPiS_S_i)
        /*0098*/ 	.word	0x00000000


	//----- nvinfo : EIATTR_MIN_STACK_SIZE
	.align		4
.L_25:
        /*009c*/ 	.byte	0x04, 0x12
        /*009e*/ 	.short	(.L_27 - .L_26)
	.align		4
.L_26:
        /*00a0*/ 	.word	index@(_Z22check_weight_thresholdPfPiffi)
        /*00a4*/ 	.word	0x00000000


	//----- nvinfo : EIATTR_MIN_STACK_SIZE
	.align		4
.L_27:
        /*00a8*/ 	.byte	0x04, 0x12
        /*00aa*/ 	.short	(.L_29 - .L_28)
	.align		4
.L_28:
        /*00ac*/ 	.word	index@(_Z24check_distance_thresholdPfPiffi)
        /*00b0*/ 	.word	0x00000000


	//----- nvinfo : EIATTR_MIN_STACK_SIZE
	.align		4
.L_29:
        /*00b4*/ 	.byte	0x04, 0x12
        /*00b6*/ 	.short	(.L_31 - .L_30)
	.align		4
.L_30:
        /*00b8*/ 	.word	index@(_Z13filter_weightPfS_ii)
        /*00bc*/ 	.word	0x00000000


	//----- nvinfo : EIATTR_MIN_STACK_SIZE
	.align		4
.L_31:
        /*00c0*/ 	.byte	0x04, 0x12
        /*00c2*/ 	.short	(.L_33 - .L_32)
	.align		4
.L_32:
        /*00c4*/ 	.word	index@(_Z15filter_distancePfS_ii)
        /*00c8*/ 	.word	0x00000000
.L_33:


//--------------------- .nv.compat                --------------------------
	.section	.nv.compat,"",@"SHT_CUDA_COMPAT_INFO"
	.align	4
        /*0000*/ 	.byte	0x02, 0x09, 0x00, 0x00, 0x02, 0x02, 0x01, 0x00, 0x02, 0x05, 0x05, 0x00, 0x03, 0x07, 0x01, 0x01
        /*0010*/ 	.byte	0x02, 0x03, 0x00, 0x00, 0x02, 0x06, 0x01, 0x00, 0x04, 0x0b, 0x08, 0x00, 0x01, 0x00, 0x00, 0x00
        /*0020*/ 	.byte	0x00, 0x00, 0x00, 0x00


//--------------------- .nv.info._Z21update_product_statusPiS_S_i --------------------------
	.section	.nv.info._Z21update_product_statusPiS_S_i,"",@"SHT_CUDA_INFO"
	.sectionflags	@""
	.align	4


	//----- nvinfo : EIATTR_CUDA_API_VERSION
	.align		4
        /*0000*/ 	.byte	0x04, 0x37
        /*0002*/ 	.short	(.L_35 - .L_34)
.L_34:
        /*0004*/ 	.word	0x00000082


	//----- nvinfo : EIATTR_KPARAM_INFO
	.align		4
.L_35:
        /*0008*/ 	.byte	0x04, 0x17
        /*000a*/ 	.short	(.L_37 - .L_36)
.L_36:
        /*000c*/ 	.word	0x00000000
        /*0010*/ 	.short	0x0003
        /*0012*/ 	.short	0x0018
        /*0014*/ 	.byte	0x00, 0xf0, 0x11, 0x00


	//----- nvinfo : EIATTR_KPARAM_INFO
	.align		4
.L_37:
        /*0018*/ 	.byte	0x04, 0x17
        /*001a*/ 	.short	(.L_39 - .L_38)
.L_38:
        /*001c*/ 	.word	0x00000000
        /*0020*/ 	.short	0x0002
        /*0022*/ 	.short	0x0010
        /*0024*/ 	.byte	0x00, 0xf5, 0x21, 0x00


	//----- nvinfo : EIATTR_KPARAM_INFO
	.align		4
.L_39:
        /*0028*/ 	.byte	0x04, 0x17
        /*002a*/ 	.short	(.L_41 - .L_40)
.L_40:
        /*002c*/ 	.word	0x00000000
        /*0030*/ 	.short	0x0001
        /*0032*/ 	.short	0x0008
        /*0034*/ 	.byte	0x00, 0xf5, 0x21, 0x00


	//----- nvinfo : EIATTR_KPARAM_INFO
	.align		4
.L_41:
        /*0038*/ 	.byte	0x04, 0x17
        /*003a*/ 	.short	(.L_43 - .L_42)
.L_42:
        /*003c*/ 	.word	0x00000000
        /*0040*/ 	.short	0x0000
        /*0042*/ 	.short	0x0000
        /*0044*/ 	.byte	0x00, 0xf5, 0x21, 0x00


	//----- nvinfo : EIATTR_SPARSE_MMA_MASK
	.align		4
.L_43:
        /*0048*/ 	.byte	0x03, 0x50
        /*004a*/ 	.short	0x0000


	//----- nvinfo : EIATTR_MAXREG_COUNT
	.align		4
        /*004c*/ 	.byte	0x03, 0x1b
        /*004e*/ 	.short	0x00ff


	//----- nvinfo : EIATTR_MERCURY_ISA_VERSION
	.align		4
        /*0050*/ 	.byte	0x03, 0x5f
        /*0052*/ 	.short	0x0101


	//----- nvinfo : EIATTR_VRC_CTA_INIT_COUNT
	.align		4
        /*0054*/ 	.byte	0x02, 0x4a
	.zero		1
	.zero		1


	//----- nvinfo : EIATTR_EXIT_INSTR_OFFSETS
	.align		4
        /*0058*/ 	.byte	0x04, 0x1c
        /*005a*/ 	.short	(.L_45 - .L_44)


	//   ....[0]....
.L_44:
        /*005c*/ 	.word	0x00000070


	//   ....[1]....
        /*0060*/ 	.word	0x00000170


	//   ....[2]....
        /*0064*/ 	.word	0x000001c0


	//----- nvinfo : EIATTR_CRS_STACK_SIZE
	.align		4
.L_45:
        /*0068*/ 	.byte	0x04, 0x1e
        /*006a*/ 	.short	(.L_47 - .L_46)
.L_46:
        /*006c*/ 	.word	0x00000000


	//----- nvinfo : EIATTR_CBANK_PARAM_SIZE
	.align		4
.L_47:
        /*0070*/ 	.byte	0x03, 0x19
        /*0072*/ 	.short	0x001c


	//----- nvinfo : EIATTR_PARAM_CBANK
	.align		4
        /*0074*/ 	.byte	0x04, 0x0a
        /*0076*/ 	.short	(.L_49 - .L_48)
	.align		4
.L_48:
        /*0078*/ 	.word	index@(.nv.constant0._Z21update_product_statusPiS_S_i)
        /*007c*/ 	.short	0x0380
        /*007e*/ 	.short	0x001c


	//----- nvinfo : EIATTR_SW_WAR
	.align		4
.L_49:
        /*0080*/ 	.byte	0x04, 0x36
        /*0082*/ 	.short	(.L_51 - .L_50)
.L_50:
        /*0084*/ 	.word	0x00000008
.L_51:


//--------------------- .nv.info._Z22check_weight_thresholdPfPiffi --------------------------
	.section	.nv.info._Z22check_weight_thresholdPfPiffi,"",@"SHT_CUDA_INFO"
	.sectionflags	@""
	.align	4


	//----- nvinfo : EIATTR_CUDA_API_VERSION
	.align		4
        /*0000*/ 	.byte	0x04, 0x37
        /*0002*/ 	.short	(.L_53 - .L_52)
.L_52:
        /*0004*/ 	.word	0x00000082


	//----- nvinfo : EIATTR_KPARAM_INFO
	.align		4
.L_53:
        /*0008*/ 	.byte	0x04, 0x17
        /*000a*/ 	.short	(.L_55 - .L_54)
.L_54:
        /*000c*/ 	.word	0x00000000
        /*0010*/ 	.short	0x0004
        /*0012*/ 	.short	0x0018
        /*0014*/ 	.byte	0x00, 0xf0, 0x11, 0x00


	//----- nvinfo : EIATTR_KPARAM_INFO
	.align		4
.L_55:
        /*0018*/ 	.byte	0x04, 0x17
        /*001a*/ 	.short	(.L_57 - .L_56)
.L_56:
        /*001c*/ 	.word	0x00000000
        /*0020*/ 	.short	0x0003
        /*0022*/ 	.short	0x0014
        /*0024*/ 	.byte	0x00, 0xf0, 0x11, 0x00


	//----- nvinfo : EIATTR_KPARAM_INFO
	.align		4
.L_57:
        /*0028*/ 	.byte	0x04, 0x17
        /*002a*/ 	.short	(.L_59 - .L_58)
.L_58:
        /*002c*/ 	.word	0x00000000
        /*0030*/ 	.short	0x0002
        /*0032*/ 	.short	0x0010
        /*0034*/ 	.byte	0x00, 0xf0, 0x11, 0x00


	//----- nvinfo : EIATTR_KPARAM_INFO
	.align		4
.L_59:
        /*0038*/ 	.byte	0x04, 0x17
        /*003a*/ 	.short	(.L_61 - .L_60)
.L_60:
        /*003c*/ 	.word	0x00000000
        /*0040*/ 	.short	0x0001
        /*0042*/ 	.short	0x0008
        /*0044*/ 	.byte	0x00, 0xf5, 0x21, 0x00


	//----- nvinfo : EIATTR_KPARAM_INFO
	.align		4
.L_61:
        /*0048*/ 	.byte	0x04, 0x17
        /*004a*/ 	.short	(.L_63 - .L_62)
.L_62:
        /*004c*/ 	.word	0x00000000
        /*0050*/ 	.short	0x0000
        /*0052*/ 	.short	0x0000
        /*0054*/ 	.byte	0x00, 0xf5, 0x21, 0x00


	//----- nvinfo : EIATTR_SPARSE_MMA_MASK
	.align		4
.L_63:
        /*0058*/ 	.byte	0x03, 0x50
        /*005a*/ 	.short	0x0000


	//----- nvinfo : EIATTR_MAXREG_COUNT
	.align		4
        /*005c*/ 	.byte	0x03, 0x1b
        /*005e*/ 	.short	0x00ff


	//----- nvinfo : EIATTR_MERCURY_ISA_VERSION
	.align		4
        /*0060*/ 	.byte	0x03, 0x5f
        /*0062*/ 	.short	0x0101


	//----- nvinfo : EIATTR_VRC_CTA_INIT_COUNT
	.align		4
        /*0064*/ 	.byte	0x02, 0x4a
	.zero		1
	.zero		1


	//----- nvinfo : EIATTR_EXIT_INSTR_OFFSETS
	.align		4
        /*0068*/ 	.byte	0x04, 0x1c
        /*006a*/ 	.short	(.L_65 - .L_64)


	//   ....[0]....
.L_64:
        /*006c*/ 	.word	0x00000070


	//   ....[1]....
        /*0070*/ 	.word	0x00000130


	//   ....[2]....
        /*0074*/ 	.word	0x00000170


	//----- nvinfo : EIATTR_CBANK_PARAM_SIZE
	.align		4
.L_65:
        /*0078*/ 	.byte	0x03, 0x19
        /*007a*/ 	.short	0x001c


	//----- nvinfo : EIATTR_PARAM_CBANK
	.align		4
        /*007c*/ 	.byte	0x04, 0x0a
        /*007e*/ 	.short	(.L_67 - .L_66)
	.align		4
.L_66:
        /*0080*/ 	.word	index@(.nv.constant0._Z22check_weight_thresholdPfPiffi)
        /*0084*/ 	.short	0x0380
        /*0086*/ 	.short	0x001c


	//----- nvinfo : EIATTR_SW_WAR
	.align		4
.L_67:
        /*0088*/ 	.byte	0x04, 0x36
        /*008a*/ 	.short	(.L_69 - .L_68)
.L_68:
        /*008c*/ 	.word	0x00000008
.L_69:


//--------------------- .nv.info._Z24check_distance_thresholdPfPiffi --------------------------
	.section	.nv.info._Z24check_distance_thresholdPfPiffi,"",@"SHT_CUDA_INFO"
	.sectionflags	@""
	.align	4


	//----- nvinfo : EIATTR_CUDA_API_VERSION
	.align		4
        /*0000*/ 	.byte	0x04, 0x37
        /*0002*/ 	.short	(.L_71 - .L_70)
.L_70:
        /*0004*/ 	.word	0x00000082


	//----- nvinfo : EIATTR_KPARAM_INFO
	.align		4
.L_71:
        /*0008*/ 	.byte	0x04, 0x17
        /*000a*/ 	.short	(.L_73 - .L_72)
.L_72:
        /*000c*/ 	.word	0x00000000
        /*0010*/ 	.short	0x0004
        /*0012*/ 	.short	0x0018
        /*0014*/ 	.byte	0x00, 0xf0, 0x11, 0x00


	//----- nvinfo : EIATTR_KPARAM_INFO
	.align		4
.L_73:
        /*0018*/ 	.byte	0x04, 0x17
        /*001a*/ 	.short	(.L_75 - .L_74)
.L_74:
        /*001c*/ 	.word	0x00000000
        /*0020*/ 	.short	0x0003
        /*0022*/ 	.short	0x0014
        /*0024*/ 	.byte	0x00, 0xf0, 0x11, 0x00


	//----- nvinfo : EIATTR_KPARAM_INFO
	.align		4
.L_75:
        /*0028*/ 	.byte	0x04, 0x17
        /*002a*/ 	.short	(.L_77 - .L_76)
.L_76:
        /*002c*/ 	.word	0x00000000
        /*0030*/ 	.short	0x0002
        /*0032*/ 	.short	0x0010
        /*0034*/ 	.byte	0x00, 0xf0, 0x11, 0x00


	//----- nvinfo : EIATTR_KPARAM_INFO
	.align		4
.L_77:
        /*0038*/ 	.byte	0x04, 0x17
        /*003a*/ 	.short	(.L_79 - .L_78)
.L_78:
        /*003c*/ 	.word	0x00000000
        /*0040*/ 	.short	0x0001
        /*0042*/ 	.short	0x0008
        /*0044*/ 	.byte	0x00, 0xf5, 0x21, 0x00


	//----- nvinfo : EIATTR_KPARAM_INFO
	.align		4
.L_79:
        /*0048*/ 	.byte	0x04, 0x17
        /*004a*/ 	.short	(.L_81 - .L_80)
.L_80:
        /*004c*/ 	.word	0x00000000
        /*0050*/ 	.short	0x0000
        /*0052*/ 	.short	0x0000
        /*0054*/ 	.byte	0x00, 0xf5, 0x21, 0x00


	//----- nvinfo : EIATTR_SPARSE_MMA_MASK
	.align		4
.L_81:
        /*0058*/ 	.byte	0x03, 0x50
        /*005a*/ 	.short	0x0000


	//----- nvinfo : EIATTR_MAXREG_COUNT
	.align		4
        /*005c*/ 	.byte	0x03, 0x1b
        /*005e*/ 	.short	0x00ff


	//----- nvinfo : EIATTR_MERCURY_ISA_VERSION
	.align		4
        /*0060*/ 	.byte	0x03, 0x5f
        /*0062*/ 	.short	0x0101


	//----- nvinfo : EIATTR_VRC_CTA_INIT_COUNT
	.align		4
        /*0064*/ 	.byte	0x02, 0x4a
	.zero		1
	.zero		1


	//----- nvinfo : EIATTR_EXIT_INSTR_OFFSETS
	.align		4
        /*0068*/ 	.byte	0x04, 0x1c
        /*006a*/ 	.short	(.L_83 - .L_82)


	//   ....[0]....
.L_82:
        /*006c*/ 	.word	0x00000070


	//   ....[1]....
        /*0070*/ 	.word	0x00000130


	//   ....[2]....
        /*0074*/ 	.word	0x00000170


	//----- nvinfo : EIATTR_CBANK_PARAM_SIZE
	.align		4
.L_83:
        /*0078*/ 	.byte	0x03, 0x19
        /*007a*/ 	.short	0x001c


	//----- nvinfo : EIATTR_PARAM_CBANK
	.align		4
        /*007c*/ 	.byte	0x04, 0x0a
        /*007e*/ 	.short	(.L_85 - .L_84)
	.align		4
.L_84:
        /*0080*/ 	.word	index@(.nv.constant0._Z24check_distance_thresholdPfPiffi)
        /*0084*/ 	.short	0x0380
        /*0086*/ 	.short	0x001c


	//----- nvinfo : EIATTR_SW_WAR
	.align		4
.L_85:
        /*0088*/ 	.byte	0x04, 0x36
        /*008a*/ 	.short	(.L_87 - .L_86)
.L_86:
        /*008c*/ 	.word	0x00000008
.L_87:


//--------------------- .nv.info._Z13filter_weightPfS_ii --------------------------
	.section	.nv.info._Z13filter_weightPfS_ii,"",@"SHT_CUDA_INFO"
	.sectionflags	@""
	.align	4


	//----- nvinfo : EIATTR_CUDA_API_VERSION
	.align		4
        /*0000*/ 	.byte	0x04, 0x37
        /*0002*/ 	.short	(.L_89 - .L_88)
.L_88:
        /*0004*/ 	.word	0x00000082


	//----- nvinfo : EIATTR_KPARAM_INFO
	.align		4
.L_89:
        /*0008*/ 	.byte	0x04, 0x17
        /*000a*/ 	.short	(.L_91 - .L_90)
.L_90:
        /*000c*/ 	.word	0x00000000
        /*0010*/ 	.short	0x0003
        /*0012*/ 	.short	0x0014
        /*0014*/ 	.byte	0x00, 0xf0, 0x11, 0x00


	//----- nvinfo : EIATTR_KPARAM_INFO
	.align		4
.L_91:
        /*0018*/ 	.byte	0x04, 0x17
        /*001a*/ 	.short	(.L_93 - .L_92)
.L_92:
        /*001c*/ 	.word	0x00000000
        /*0020*/ 	.short	0x0002
        /*0022*/ 	.short	0x0010
        /*0024*/ 	.byte	0x00, 0xf0, 0x11, 0x00


	//----- nvinfo : EIATTR_KPARAM_INFO
	.align		4
.L_93:
        /*0028*/ 	.byte	0x04, 0x17
        /*002a*/ 	.short	(.L_95 - .L_94)
.L_94:
        /*002c*/ 	.word	0x00000000
        /*0030*/ 	.short	0x0001
        /*0032*/ 	.short	0x0008
        /*0034*/ 	.byte	0x00, 0xf5, 0x21, 0x00


	//----- nvinfo : EIATTR_KPARAM_INFO
	.align		4
.L_95:
        /*0038*/ 	.byte	0x04, 0x17
        /*003a*/ 	.short	(.L_97 - .L_96)
.L_96:
        /*003c*/ 	.word	0x00000000
        /*0040*/ 	.short	0x0000
        /*0042*/ 	.short	0x0000
        /*0044*/ 	.byte	0x00, 0xf5, 0x21, 0x00


	//----- nvinfo : EIATTR_SPARSE_MMA_MASK
	.align		4
.L_97:
        /*0048*/ 	.byte	0x03, 0x50
        /*004a*/ 	.short	0x0000


	//----- nvinfo : EIATTR_MAXREG_COUNT
	.align		4
        /*004c*/ 	.byte	0x03, 0x1b
        /*004e*/ 	.short	0x00ff


	//----- nvinfo : EIATTR_MERCURY_ISA_VERSION
	.align		4
        /*0050*/ 	.byte	0x03, 0x5f
        /*0052*/ 	.short	0x0101


	//----- nvinfo : EIATTR_VRC_CTA_INIT_COUNT
	.align		4
        /*0054*/ 	.byte	0x02, 0x4a
	.zero		1
	.zero		1


	//----- nvinfo : EIATTR_EXIT_INSTR_OFFSETS
	.align		4
        /*0058*/ 	.byte	0x04, 0x1c
        /*005a*/ 	.short	(.L_99 - .L_98)


	//   ....[0]....
.L_98:
        /*005c*/ 	.word	0x00000080


	//   ....[1]....
        /*0060*/ 	.word	0x000012d0


	//----- nvinfo : EIATTR_CRS_STACK_SIZE
	.align		4
.L_99:
        /*0064*/ 	.byte	0x04, 0x1e
        /*0066*/ 	.short	(.L_101 - .L_100)
.L_100:
        /*0068*/ 	.word	0x00000000


	//----- nvinfo : EIATTR_CBANK_PARAM_SIZE
	.align		4
.L_101:
        /*006c*/ 	.byte	0x03, 0x19
        /*006e*/ 	.short	0x0018


	//----- nvinfo : EIATTR_PARAM_CBANK
	.align		4
        /*0070*/ 	.byte	0x04, 0x0a
        /*0072*/ 	.short	(.L_103 - .L_102)
	.align		4
.L_102:
        /*0074*/ 	.word	index@(.nv.constant0._Z13filter_weightPfS_ii)
        /*0078*/ 	.short	0x0380
        /*007a*/ 	.short	0x0018


	//----- nvinfo : EIATTR_SW_WAR
	.align		4
.L_103:
        /*007c*/ 	.byte	0x04, 0x36
        /*007e*/ 	.short	(.L_105 - .L_104)
.L_104:
        /*0080*/ 	.word	0x00000008
.L_105:


//--------------------- .nv.info._Z15filter_distancePfS_ii --------------------------
	.section	.nv.info._Z15filter_distancePfS_ii,"",@"SHT_CUDA_INFO"
	.sectionflags	@""
	.align	4


	//----- nvinfo : EIATTR_CUDA_API_VERSION
	.align		4
        /*0000*/ 	.byte	0x04, 0x37
        /*0002*/ 	.short	(.L_107 - .L_106)
.L_106:
        /*0004*/ 	.word	0x00000082


	//----- nvinfo : EIATTR_KPARAM_INFO
	.align		4
.L_107:
        /*0008*/ 	.byte	0x04, 0x17
        /*000a*/ 	.short	(.L_109 - .L_108)
.L_108:
        /*000c*/ 	.word	0x00000000
        /*0010*/ 	.short	0x0003
        /*0012*/ 	.short	0x0014
        /*0014*/ 	.byte	0x00, 0xf0, 0x11, 0x00


	//----- nvinfo : EIATTR_KPARAM_INFO
	.align		4
.L_109:
        /*0018*/ 	.byte	0x04, 0x17
        /*001a*/ 	.short	(.L_111 - .L_110)
.L_110:
        /*001c*/ 	.word	0x00000000
        /*0020*/ 	.short	0x0002
        /*0022*/ 	.short	0x0010
        /*0024*/ 	.byte	0x00, 0xf0, 0x11, 0x00


	//----- nvinfo : EIATTR_KPARAM_INFO
	.align		4
.L_111:
        /*0028*/ 	.byte	0x04, 0x17
        /*002a*/ 	.short	(.L_113 - .L_112)
.L_112:
        /*002c*/ 	.word	0x00000000
        /*0030*/ 	.short	0x0001
        /*0032*/ 	.short	0x0008
        /*0034*/ 	.byte	0x00, 0xf5, 0x21, 0x00


	//----- nvinfo : EIATTR_KPARAM_INFO
	.align		4
.L_113:
        /*0038*/ 	.byte	0x04, 0x17
        /*003a*/ 	.short	(.L_115 - .L_114)
.L_114:
        /*003c*/ 	.word	0x00000000
        /*0040*/ 	.short	0x0000
        /*0042*/ 	.short	0x0000
        /*0044*/ 	.byte	0x00, 0xf5, 0x21, 0x00


	//----- nvinfo : EIATTR_SPARSE_MMA_MASK
	.align		4
.L_115:
        /*0048*/ 	.byte	0x03, 0x50
        /*004a*/ 	.short	0x0000


	//----- nvinfo : EIATTR_MAXREG_COUNT
	.align		4
        /*004c*/ 	.byte	0x03, 0x1b
        /*004e*/ 	.short	0x00ff


	//----- nvinfo : EIATTR_MERCURY_ISA_VERSION
	.align		4
        /*0050*/ 	.byte	0x03, 0x5f
        /*0052*/ 	.short	0x0101


	//----- nvinfo : EIATTR_VRC_CTA_INIT_COUNT
	.align		4
        /*0054*/ 	.byte	0x02, 0x4a
	.zero		1
	.zero		1


	//----- nvinfo : EIATTR_EXIT_INSTR_OFFSETS
	.align		4
        /*0058*/ 	.byte	0x04, 0x1c
        /*005a*/ 	.short	(.L_117 - .L_116)


	//   ....[0]....
.L_116:
        /*005c*/ 	.word	0x00000080


	//   ....[1]....
        /*0060*/ 	.word	0x000012d0


	//----- nvinfo : EIATTR_CRS_STACK_SIZE
	.align		4
.L_117:
        /*0064*/ 	.byte	0x04, 0x1e
        /*0066*/ 	.short	(.L_119 - .L_118)
.L_118:
        /*0068*/ 	.word	0x00000000


	//----- nvinfo : EIATTR_CBANK_PARAM_SIZE
	.align		4
.L_119:
        /*006c*/ 	.byte	0x03, 0x19
        /*006e*/ 	.short	0x0018


	//----- nvinfo : EIATTR_PARAM_CBANK
	.align		4
        /*0070*/ 	.byte	0x04, 0x0a
        /*0072*/ 	.short	(.L_121 - .L_120)
	.align		4
.L_120:
        /*0074*/ 	.word	index@(.nv.constant0._Z15filter_distancePfS_ii)
        /*0078*/ 	.short	0x0380
        /*007a*/ 	.short	0x0018


	//----- nvinfo : EIATTR_SW_WAR
	.align		4
.L_121:
        /*007c*/ 	.byte	0x04, 0x36
        /*007e*/ 	.short	(.L_123 - .L_122)
.L_122:
        /*0080*/ 	.word	0x00000008
.L_123:


//--------------------- .nv.callgraph             --------------------------
	.section	.nv.callgraph,"",@"SHT_CUDA_CALLGRAPH"
	.align	4
	.sectionentsize	8
	.align		4
        /*0000*/ 	.word	0x00000000
	.align		4
        /*0004*/ 	.word	0xffffffff
	.align		4
        /*0008*/ 	.word	0x00000000
	.align		4
        /*000c*/ 	.word	0xfffffffe
	.align		4
        /*0010*/ 	.word	0x00000000
	.align		4
        /*0014*/ 	.word	0xfffffffd
	.align		4
        /*0018*/ 	.word	0x00000000
	.align		4
        /*001c*/ 	.word	0xfffffffc


//--------------------- .text._Z21update_product_statusPiS_S_i --------------------------
	.section	.text._Z21update_product_statusPiS_S_i,"ax",@progbits
	.align	128
        .global         _Z21update_product_statusPiS_S_i
        .type           _Z21update_product_statusPiS_S_i,@function
        .size           _Z21update_product_statusPiS_S_i,(.L_x_47 - _Z21update_product_statusPiS_S_i)
        .other          _Z21update_product_statusPiS_S_i,@"STO_CUDA_ENTRY STV_DEFAULT"
_Z21update_product_statusPiS_S_i:
.text._Z21update_product_statusPiS_S_i:
[----:B------:R-:W-:Y:S01]  /*0000*/  LDC R1, c[0x0][0x37c] ;  /* 0x0000df00ff017b82 */ /* 0x000fe20000000800 */
[----:B------:R-:W0:Y:S07]  /*0010*/  S2R R0, SR_TID.X ;  /* 0x0000000000007919 */ /* 0x000e2e0000002100 */
[----:B------:R-:W0:Y:S01]  /*0020*/  S2UR UR4, SR_CTAID.X ;  /* 0x00000000000479c3 */ /* 0x000e220000002500 */
[----:B------:R-:W1:Y:S07]  /*0030*/  LDCU UR5, c[0x0][0x398] ;  /* 0x00007300ff0577ac */ /* 0x000e6e0008000800 */
[----:B------:R-:W0:Y:S02]  /*0040*/  LDC R7, c[0x0][0x360] ;  /* 0x0000d800ff077b82 */ /* 0x000e240000000800 */
[----:B0-----:R-:W-:-:S05]  /*0050*/  IMAD R7, R7, UR4, R0 ;  /* 0x0000000407077c24 */ /* 0x001fca000f8e0200 */
[----:B-1----:R-:W-:-:S13]  /*0060*/  ISETP.GE.AND P0, PT, R7, UR5, PT ;  /* 0x0000000507007c0c */ /* 0x002fda000bf06270 */
[----:B------:R-:W-:Y:S05]  /*0070*/  @P0 EXIT ;  /* 0x000000000000094d */ /* 0x000fea0003800000 */
[----:B------:R-:W0:Y:S01]  /*0080*/  LDC.64 R2, c[0x0][0x380] ;  /* 0x0000e000ff027b82 */ /* 0x000e220000000a00 */
[----:B------:R-:W1:Y:S01]  /*0090*/  LDCU.64 UR4, c[0x0][0x358] ;  /* 0x00006b00ff0477ac */ /* 0x000e620008000a00 */
[----:B0-----:R-:W-:-:S06]  /*00a0*/  IMAD.WIDE R2, R7, 0x4, R2 ;  /* 0x0000000407027825 */ /* 0x001fcc00078e0202 */
[----:B-1----:R-:W2:Y:S01]  /*00b0*/  LDG.E R2, desc[UR4][R2.64] ;  /* 0x0000000402027981 */ /* 0x002ea2000c1e1900 */
[----:B------:R-:W-:Y:S01]  /*00c0*/  BSSY.RECONVERGENT B0, `(.L_x_0) ;  /* 0x000000c000007945 */ /* 0x000fe20003800200 */
[----:B--2---:R-:W-:-:S13]  /*00d0*/  ISETP.NE.AND P0, PT, R2, 0x1, PT ;  /* 0x000000010200780c */ /* 0x004fda0003f05270 */
[----:B------:R-:W-:Y:S05]  /*00e0*/  @P0 BRA `(.L_x_1) ;  /* 0x0000000000240947 */ /* 0x000fea0003800000 */
[----:B------:R-:W0:Y:S02]  /*00f0*/  LDC.64 R2, c[0x0][0x388] ;  /* 0x0000e200ff027b82 */ /* 0x000e240000000a00 */
[----:B0-----:R-:W-:-:S06]  /*0100*/  IMAD.WIDE R2, R7, 0x4, R2 ;  /* 0x0000000407027825 */ /* 0x001fcc00078e0202 */
[----:B------:R-:W2:Y:S02]  /*0110*/  LDG.E R2, desc[UR4][R2.64] ;  /* 0x0000000402027981 */ /* 0x000ea4000c1e1900 */
[----:B--2---:R-:W-:-:S13]  /*0120*/  ISETP.NE.AND P0, PT, R2, 0x1, PT ;  /* 0x000000010200780c */ /* 0x004fda0003f05270 */
[----:B------:R-:W0:Y:S01]  /*0130*/  @!P0 LDC.64 R4, c[0x0][0x390] ;  /* 0x0000e400ff048b82 */ /* 0x000e220000000a00 */
[----:B------:R-:W-:Y:S01]  /*0140*/  @!P0 MOV R9, 0x1 ;  /* 0x0000000100098802 */ /* 0x000fe20000000f00 */
[----:B0-----:R-:W-:-:S05]  /*0150*/  @!P0 IMAD.WIDE R4, R7, 0x4, R4 ;  /* 0x0000000407048825 */ /* 0x001fca00078e0204 */
[----:B------:R0:W-:Y:S01]  /*0160*/  @!P0 STG.E desc[UR4][R4.64], R9 ;  /* 0x0000000904008986 */ /* 0x0001e2000c101904 */
[----:B------:R-:W-:Y:S05]  /*0170*/  @!P0 EXIT ;  /* 0x000000000000894d */ /* 0x000fea0003800000 */
.L_x_1:
[----:B------:R-:W-:Y:S05]  /*0180*/  BSYNC.RECONVERGENT B0 ;  /* 0x0000000000007941 */ /* 0x000fea0003800200 */
.L_x_0:
[----:B------:R-:W1:Y:S02]  /*0190*/  LDC.64 R2, c[0x0][0x390] ;  /* 0x0000e400ff027b82 */ /* 0x000e640000000a00 */
[----:B-1----:R-:W-:-:S05]  /*01a0*/  IMAD.WIDE R2, R7, 0x4, R2 ;  /* 0x0000000407027825 */ /* 0x002fca00078e0202 */
[----:B------:R-:W-:Y:S01]  /*01b0*/  STG.E desc[UR4][R2.64], RZ ;  /* 0x000000ff02007986 */ /* 0x000fe2000c101904 */
[----:B------:R-:W-:Y:S05]  /*01c0*/  EXIT ;  /* 0x000000000000794d */ /* 0x000fea0003800000 */
.L_x_2:
[----:B------:R-:W-:-:S00]  /*01d0*/  BRA `(.L_x_2) ;  /* 0xfffffffc00fc7947 */ /* 0x000fc0000383ffff */
[----:B------:R-:W-:-:S00]  /*01e0*/  NOP ;  /* 0x0000000000007918 */ /* 0x000fc00000000000 */
        /* <DEDUP_REMOVED lines=9> */
.L_x_47:


//--------------------- .text._Z22check_weight_thresholdPfPiffi --------------------------
	.section	.text._Z22check_weight_thresholdPfPiffi,"ax",@progbits
	.align	128
        .global         _Z22check_weight_thresholdPfPiffi
        .type           _Z22check_weight_thresholdPfPiffi,@function
        .size           _Z22check_weight_thresholdPfPiffi,(.L_x_48 - _Z22check_weight_thresholdPfPiffi)
        .other          _Z22check_weight_thresholdPfPiffi,@"STO_CUDA_ENTRY STV_DEFAULT"
_Z22check_weight_thresholdPfPiffi:
.text._Z22check_weight_thresholdPfPiffi:
        /* <DEDUP_REMOVED lines=10> */
[----:B------:R-:W2:Y:S01]  /*00a0*/  LDCU.64 UR6, c[0x0][0x390] ;  /* 0x00007200ff0677ac */ /* 0x000ea20008000a00 */
[----:B0-----:R-:W-:-:S06]  /*00b0*/  IMAD.WIDE R2, R7, 0x4, R2 ;  /* 0x0000000407027825 */ /* 0x001fcc00078e0202 */
[----:B-1----:R-:W2:Y:S02]  /*00c0*/  LDG.E R2, desc[UR4][R2.64] ;  /* 0x0000000402027981 */ /* 0x002ea4000c1e1900 */
[----:B--2---:R-:W-:-:S04]  /*00d0*/  FSETP.GTU.AND P0, PT, R2, UR7, PT ;  /* 0x0000000702007c0b */ /* 0x004fc8000bf0c000 */
[----:B------:R-:W-:-:S13]  /*00e0*/  FSETP.LTU.OR P0, PT, R2, UR6, P0 ;  /* 0x0000000602007c0b */ /* 0x000fda0008709400 */
[----:B------:R-:W0:Y:S01]  /*00f0*/  @!P0 LDC.64 R4, c[0x0][0x388] ;  /* 0x0000e200ff048b82 */ /* 0x000e220000000a00 */
[----:B------:R-:W-:Y:S01]  /*0100*/  @!P0 MOV R9, 0x1 ;  /* 0x0000000100098802 */ /* 0x000fe20000000f00 */
[----:B0-----:R-:W-:-:S05]  /*0110*/  @!P0 IMAD.WIDE R4, R7, 0x4, R4 ;  /* 0x0000000407048825 */ /* 0x001fca00078e0204 */
[----:B------:R0:W-:Y:S01]  /*0120*/  @!P0 STG.E desc[UR4][R4.64], R9 ;  /* 0x0000000904008986 */ /* 0x0001e2000c101904 */
[----:B------:R-:W-:Y:S05]  /*0130*/  @!P0 EXIT ;  /* 0x000000000000894d */ /* 0x000fea0003800000 */
[----:B------:R-:W1:Y:S02]  /*0140*/  LDC.64 R2, c[0x0][0x388] ;  /* 0x0000e200ff027b82 */ /* 0x000e640000000a00 */
[----:B-1----:R-:W-:-:S05]  /*0150*/  IMAD.WIDE R2, R7, 0x4, R2 ;  /* 0x0000000407027825 */ /* 0x002fca00078e0202 */
[----:B------:R-:W-:Y:S01]  /*0160*/  STG.E desc[UR4][R2.64], RZ ;  /* 0x000000ff02007986 */ /* 0x000fe2000c101904 */
[----:B------:R-:W-:Y:S05]  /*0170*/  EXIT ;  /* 0x000000000000794d */ /* 0x000fea0003800000 */
.L_x_3:
        /* <DEDUP_REMOVED lines=16> */
.L_x_48:


//--------------------- .text._Z24check_distance_thresholdPfPiffi --------------------------
	.section	.text._Z24check_distance_thresholdPfPiffi,"ax",@progbits
	.align	128
        .global         _Z24check_distance_thresholdPfPiffi
        .type           _Z24check_distance_thresholdPfPiffi,@function
        .size           _Z24check_distance_thresholdPfPiffi,(.L_x_49 - _Z24check_distance_thresholdPfPiffi)
        .other          _Z24check_distance_thresholdPfPiffi,@"STO_CUDA_ENTRY STV_DEFAULT"
_Z24check_distance_thresholdPfPiffi:
.text._Z24check_distance_thresholdPfPiffi:
        /* <DEDUP_REMOVED lines=24> */
.L_x_4:
        /* <DEDUP_REMOVED lines=16> */
.L_x_49:


//--------------------- .text._Z13filter_weightPfS_ii --------------------------
	.section	.text._Z13filter_weightPfS_ii,"ax",@progbits
	.align	128
        .global         _Z13filter_weightPfS_ii
        .type           _Z13filter_weightPfS_ii,@function
        .size           _Z13filter_weightPfS_ii,(.L_x_45 - _Z13filter_weightPfS_ii)
        .other          _Z13filter_weightPfS_ii,@"STO_CUDA_ENTRY STV_DEFAULT"
_Z13filter_weightPfS_ii:
.text._Z13filter_weightPfS_ii:
[----:B------:R-:W-:Y:S01]  /*0000*/  LDC R1, c[0x0][0x37c] ;  /* 0x0000df00ff017b82 */ /* 0x000fe20000000800 */
[----:B------:R-:W0:Y:S07]  /*0010*/  S2R R3, SR_TID.X ;  /* 0x0000000000037919 */ /* 0x000e2e0000002100 */
[----:B------:R-:W0:Y:S01]  /*0020*/  S2UR UR4, SR_CTAID.X ;  /* 0x00000000000479c3 */ /* 0x000e220000002500 */
[----:B------:R-:W1:Y:S07]  /*0030*/  LDCU UR5, c[0x0][0x390] ;  /* 0x00007200ff0577ac */ /* 0x000e6e0008000800 */
[----:B------:R-:W0:Y:S01]  /*0040*/  LDC R2, c[0x0][0x360] ;  /* 0x0000d800ff027b82 */ /* 0x000e220000000800 */
[----:B-1----:R-:W-:-:S02]  /*0050*/  IMAD.U32 R5, RZ, RZ, UR5 ;  /* 0x00000005ff057e24 */ /* 0x002fc4000f8e00ff */
[----:B0-----:R-:W-:-:S05]  /*0060*/  IMAD R2, R2, UR4, R3 ;  /* 0x0000000402027c24 */ /* 0x001fca000f8e0203 */
[----:B------:R-:W-:-:S13]  /*0070*/  ISETP.GE.AND P0, PT, R2, R5, PT ;  /* 0x000000050200720c */ /* 0x000fda0003f06270 */
[----:B------:R-:W-:Y:S05]  /*0080*/  @P0 EXIT ;  /* 0x000000000000094d */ /* 0x000fea0003800000 */
[----:B------:R-:W0:Y:S01]  /*0090*/  LDCU UR7, c[0x0][0x394] ;  /* 0x00007280ff0777ac */ /* 0x000e220008000800 */
[----:B------:R-:W-:Y:S01]  /*00a0*/  BSSY.RECONVERGENT B0, `(.L_x_5) ;  /* 0x0000110000007945 */ /* 0x000fe20003800200 */
[----:B------:R-:W-:Y:S01]  /*00b0*/  IMAD.MOV.U32 R6, RZ, RZ, RZ ;  /* 0x000000ffff067224 */ /* 0x000fe200078e00ff */
[----:B------:R-:W1:Y:S01]  /*00c0*/  LDCU.64 UR8, c[0x0][0x358] ;  /* 0x00006b00ff0877ac */ /* 0x000e620008000a00 */
[C---:B0-----:R-:W-:Y:S01]  /*00d0*/  VIADD R4, R2.reuse, -UR7 ;  /* 0x8000000702047c36 */ /* 0x041fe20008000000 */
[----:B------:R-:W-:-:S04]  /*00e0*/  IADD3 R3, PT, PT, R2, UR7, RZ ;  /* 0x0000000702037c10 */ /* 0x000fc8000fffe0ff */
[----:B------:R-:W-:Y:S01]  /*00f0*/  ISETP.GT.AND P0, PT, R4, R3, PT ;  /* 0x000000030400720c */ /* 0x000fe20003f04270 */
[----:B------:R-:W-:-:S12]  /*0100*/  IMAD.MOV.U32 R3, RZ, RZ, RZ ;  /* 0x000000ffff037224 */ /* 0x000fd800078e00ff */
[----:B-1----:R-:W-:Y:S05]  /*0110*/  @P0 BRA `(.L_x_6) ;  /* 0x0000001000200947 */ /* 0x002fea0003800000 */
[----:B------:R-:W-:Y:S01]  /*0120*/  USHF.L.U32 UR4, UR7, 0x1, URZ ;  /* 0x0000000107047899 */ /* 0x000fe200080006ff */
[----:B------:R-:W-:Y:S02]  /*0130*/  HFMA2 R3, -RZ, RZ, 0, 0 ;  /* 0x00000000ff037431 */ /* 0x000fe400000001ff */
[----:B------:R-:W-:Y:S01]  /*0140*/  IMAD.MOV.U32 R0, RZ, RZ, RZ ;  /* 0x000000ffff007224 */ /* 0x000fe200078e00ff */
[----:B------:R-:W-:-:S09]  /*0150*/  UISETP.GE.U32.AND UP0, UPT, UR4, 0xf, UPT ;  /* 0x0000000f0400788c */ /* 0x000fd2000bf06070 */
[----:B------:R-:W-:Y:S05]  /*0160*/  BRA.U !UP0, `(.L_x_7) ;  /* 0x0000000908307547 */ /* 0x000fea000b800000 */
[----:B------:R-:W-:Y:S01]  /*0170*/  UIADD3 UR5, UPT, UPT, UR4, 0x1, URZ ;  /* 0x0000000104057890 */ /* 0x000fe2000fffe0ff */
[----:B------:R-:W-:Y:S01]  /*0180*/  VIADD R4, R4, 0x7 ;  /* 0x0000000704047836 */ /* 0x000fe20000000000 */
[----:B------:R-:W-:Y:S01]  /*0190*/  MOV R3, RZ ;  /* 0x000000ff00037202 */ /* 0x000fe20000000f00 */
[----:B------:R-:W-:Y:S01]  /*01a0*/  IMAD.MOV.U32 R0, RZ, RZ, RZ ;  /* 0x000000ffff007224 */ /* 0x000fe200078e00ff */
[----:B------:R-:W-:Y:S01]  /*01b0*/  ULOP3.LUT UR5, UR5, 0xfffffff0, URZ, 0xc0, !UPT ;  /* 0xfffffff005057892 */ /* 0x000fe2000f8ec0ff */
[----:B------:R-:W0:Y:S03]  /*01c0*/  LDCU UR6, c[0x0][0x390] ;  /* 0x00007200ff0677ac */ /* 0x000e260008000800 */
[----:B------:R-:W-:-:S12]  /*01d0*/  UIADD3 UR5, UPT, UPT, -UR5, URZ, URZ ;  /* 0x000000ff05057290 */ /* 0x000fd8000fffe1ff */
.L_x_8:
[C---:B------:R-:W-:Y:S01]  /*01e0*/  VIADD R11, R4.reuse, 0xfffffff9 ;  /* 0xfffffff9040b7836 */ /* 0x040fe20000000000 */
[----:B0-----:R-:W-:Y:S01]  /*01f0*/  MOV R5, UR6 ;  /* 0x0000000600057c02 */ /* 0x001fe20008000f00 */
[----:B------:R-:W-:-:S03]  /*0200*/  VIADD R10, R4, 0xfffffffa ;  /* 0xfffffffa040a7836 */ /* 0x000fc60000000000 */
[CC--:B------:R-:W-:Y:S02]  /*0210*/  ISETP.GE.AND P3, PT, R11.reuse, R5.reuse, PT ;  /* 0x000000050b00720c */ /* 0x0c0fe40003f66270 */
[C---:B------:R-:W-:Y:S02]  /*0220*/  ISETP.GE.AND P2, PT, R10.reuse, R5, PT ;  /* 0x000000050a00720c */ /* 0x040fe40003f46270 */
[----:B------:R-:W-:Y:S02]  /*0230*/  ISETP.LT.OR P3, PT, R11, RZ, P3 ;  /* 0x000000ff0b00720c */ /* 0x000fe40001f61670 */
[----:B------:R-:W-:-:S11]  /*0240*/  ISETP.LT.OR P2, PT, R10, RZ, P2 ;  /* 0x000000ff0a00720c */ /* 0x000fd60001741670 */
[----:B------:R-:W0:Y:S08]  /*0250*/  @!P3 LDC.64 R6, c[0x0][0x380] ;  /* 0x0000e000ff06bb82 */ /* 0x000e300000000a00 */
[----:B------:R-:W1:Y:S01]  /*0260*/  @!P2 LDC.64 R8, c[0x0][0x380] ;  /* 0x0000e000ff08ab82 */ /* 0x000e620000000a00 */
[----:B0-----:R-:W-:-:S06]  /*0270*/  @!P3 IMAD.WIDE.U32 R6, R11, 0x4, R6 ;  /* 0x000000040b06b825 */ /* 0x001fcc00078e0006 */
[----:B------:R-:W2:Y:S01]  /*0280*/  @!P3 LDG.E R6, desc[UR8][R6.64] ;  /* 0x000000080606b981 */ /* 0x000ea2000c1e1900 */
[----:B-1----:R-:W-:-:S06]  /*0290*/  @!P2 IMAD.WIDE.U32 R8, R10, 0x4, R8 ;  /* 0x000000040a08a825 */ /* 0x002fcc00078e0008 */
[----:B------:R-:W3:Y:S01]  /*02a0*/  @!P2 LDG.E R8, desc[UR8][R8.64] ;  /* 0x000000080808a981 */ /* 0x000ee2000c1e1900 */
[C---:B------:R-:W-:Y:S01]  /*02b0*/  VIADD R16, R4.reuse, 0xfffffffb ;  /* 0xfffffffb04107836 */ /* 0x040fe20000000000 */
[----:B------:R-:W-:-:S04]  /*02c0*/  IADD3 R24, PT, PT, R4, -0x4, RZ ;  /* 0xfffffffc04187810 */ /* 0x000fc80007ffe0ff */
[----:B------:R-:W-:Y:S01]  /*02d0*/  ISETP.GE.AND P0, PT, R16, R5, PT ;  /* 0x000000051000720c */ /* 0x000fe20003f06270 */
[----:B------:R-:W-:-:S03]  /*02e0*/  VIADD R23, R4, 0xfffffffd ;  /* 0xfffffffd04177836 */ /* 0x000fc60000000000 */
[----:B------:R-:W-:Y:S02]  /*02f0*/  ISETP.LT.OR P0, PT, R16, RZ, P0 ;  /* 0x000000ff1000720c */ /* 0x000fe40000701670 */
[-C--:B------:R-:W-:Y:S01]  /*0300*/  ISETP.GE.AND P6, PT, R24, R5.reuse, PT ;  /* 0x000000051800720c */ /* 0x080fe20003fc6270 */
[----:B------:R-:W-:Y:S01]  /*0310*/  VIADD R22, R4, 0xfffffffe ;  /* 0xfffffffe04167836 */ /* 0x000fe20000000000 */
[-C--:B------:R-:W-:Y:S02]  /*0320*/  ISETP.GE.AND P1, PT, R23, R5.reuse, PT ;  /* 0x000000051700720c */ /* 0x080fe40003f26270 */
[----:B------:R-:W-:Y:S02]  /*0330*/  ISETP.LT.OR P6, PT, R24, RZ, P6 ;  /* 0x000000ff1800720c */ /* 0x000fe400037c1670 */
[----:B------:R-:W-:Y:S02]  /*0340*/  IADD3 R21, PT, PT, R4, -0x1, RZ ;  /* 0xffffffff04157810 */ /* 0x000fe40007ffe0ff */
[----:B------:R-:W-:-:S02]  /*0350*/  ISETP.GE.AND P5, PT, R22, R5, PT ;  /* 0x000000051600720c */ /* 0x000fc40003fa6270 */
[----:B------:R-:W-:Y:S01]  /*0360*/  ISETP.LT.OR P1, PT, R23, RZ, P1 ;  /* 0x000000ff1700720c */ /* 0x000fe20000f21670 */
[----:B------:R-:W0:Y:S01]  /*0370*/  @!P0 LDC.64 R14, c[0x0][0x380] ;  /* 0x0000e000ff0e8b82 */ /* 0x000e220000000a00 */
[C---:B------:R-:W-:Y:S02]  /*0380*/  ISETP.GE.AND P4, PT, R21.reuse, R5, PT ;  /* 0x000000051500720c */ /* 0x040fe40003f86270 */
[----:B------:R-:W-:Y:S01]  /*0390*/  ISETP.LT.OR P5, PT, R22, RZ, P5 ;  /* 0x000000ff1600720c */ /* 0x000fe20002fa1670 */
[----:B------:R-:W-:Y:S01]  /*03a0*/  @!P3 VIADD R0, R0, 0x1 ;  /* 0x000000010000b836 */ /* 0x000fe20000000000 */
[----:B------:R-:W-:Y:S01]  /*03b0*/  ISETP.LT.OR P4, PT, R21, RZ, P4 ;  /* 0x000000ff1500720c */ /* 0x000fe20002781670 */
[----:B------:R-:W-:Y:S02]  /*03c0*/  VIADD R20, R4, 0x1 ;  /* 0x0000000104147836 */ /* 0x000fe40000000000 */
[----:B------:R-:W1:Y:S01]  /*03d0*/  @!P6 LDC.64 R18, c[0x0][0x380] ;  /* 0x0000e000ff12eb82 */ /* 0x000e620000000a00 */
[----:B------:R-:W-:-:S09]  /*03e0*/  @!P2 IADD3 R0, PT, PT, R0, 0x1, RZ ;  /* 0x000000010000a810 */ /* 0x000fd20007ffe0ff */
[----:B------:R-:W4:Y:S01]  /*03f0*/  @!P4 LDC.64 R10, c[0x0][0x380] ;  /* 0x0000e000ff0acb82 */ /* 0x000f220000000a00 */
[----:B0-----:R-:W-:-:S06]  /*0400*/  @!P0 IMAD.WIDE.U32 R14, R16, 0x4, R14 ;  /* 0x00000004100e8825 */ /* 0x001fcc00078e000e */
[----:B------:R-:W5:Y:S01]  /*0410*/  @!P0 LDG.E R14, desc[UR8][R14.64] ;  /* 0x000000080e0e8981 */ /* 0x000f62000c1e1900 */
[----:B-1----:R-:W-:-:S06]  /*0420*/  @!P6 IMAD.WIDE.U32 R18, R24, 0x4, R18 ;  /* 0x000000041812e825 */ /* 0x002fcc00078e0012 */
[----:B------:R-:W5:Y:S01]  /*0430*/  @!P6 LDG.E R18, desc[UR8][R18.64] ;  /* 0x000000081212e981 */ /* 0x000f62000c1e1900 */
[----:B----4-:R-:W-:-:S06]  /*0440*/  @!P4 IMAD.WIDE.U32 R10, R21, 0x4, R10 ;  /* 0x00000004150ac825 */ /* 0x010fcc00078e000a */
[----:B------:R-:W4:Y:S01]  /*0450*/  @!P4 LDG.E R10, desc[UR8][R10.64] ;  /* 0x000000080a0ac981 */ /* 0x000f22000c1e1900 */
[----:B--2---:R-:W-:Y:S01]  /*0460*/  @!P3 FADD R3, R3, R6 ;  /* 0x000000060303b221 */ /* 0x004fe20000000000 */
[CC--:B------:R-:W-:Y:S01]  /*0470*/  ISETP.GE.AND P3, PT, R4.reuse, R5.reuse, PT ;  /* 0x000000050400720c */ /* 0x0c0fe20003f66270 */
[----:B------:R-:W0:Y:S03]  /*0480*/  @!P1 LDC.64 R6, c[0x0][0x380] ;  /* 0x0000e000ff069b82 */ /* 0x000e260000000a00 */
[----:B------:R-:W-:Y:S01]  /*0490*/  ISETP.LT.OR P3, PT, R4, RZ, P3 ;  /* 0x000000ff0400720c */ /* 0x000fe20001f61670 */
[----:B---3--:R-:W-:Y:S01]  /*04a0*/  @!P2 FADD R3, R3, R8 ;  /* 0x000000080303a221 */ /* 0x008fe20000000000 */
[----:B------:R-:W-:-:S03]  /*04b0*/  ISETP.GE.AND P2, PT, R20, R5, PT ;  /* 0x000000051400720c */ /* 0x000fc60003f46270 */
[----:B------:R-:W1:Y:S01]  /*04c0*/  @!P5 LDC.64 R8, c[0x0][0x380] ;  /* 0x0000e000ff08db82 */ /* 0x000e620000000a00 */
[----:B------:R-:W-:-:S07]  /*04d0*/  ISETP.LT.OR P2, PT, R20, RZ, P2 ;  /* 0x000000ff1400720c */ /* 0x000fce0001741670 */
[----:B------:R-:W2:Y:S08]  /*04e0*/  @!P3 LDC.64 R12, c[0x0][0x380] ;  /* 0x0000e000ff0cbb82 */ /* 0x000eb00000000a00 */
[----:B------:R-:W3:Y:S01]  /*04f0*/  @!P2 LDC.64 R16, c[0x0][0x380] ;  /* 0x0000e000ff10ab82 */ /* 0x000ee20000000a00 */
[----:B0-----:R-:W-:-:S06]  /*0500*/  @!P1 IMAD.WIDE.U32 R6, R23, 0x4, R6 ;  /* 0x0000000417069825 */ /* 0x001fcc00078e0006 */
[----:B------:R-:W4:Y:S01]  /*0510*/  @!P1 LDG.E R6, desc[UR8][R6.64] ;  /* 0x0000000806069981 */ /* 0x000f22000c1e1900 */
[----:B-1----:R-:W-:-:S06]  /*0520*/  @!P5 IMAD.WIDE.U32 R8, R22, 0x4, R8 ;  /* 0x000000041608d825 */ /* 0x002fcc00078e0008 */
[----:B------:R-:W4:Y:S01]  /*0530*/  @!P5 LDG.E R8, desc[UR8][R8.64] ;  /* 0x000000080808d981 */ /* 0x000f22000c1e1900 */
[----:B--2---:R-:W-:-:S06]  /*0540*/  @!P3 IMAD.WIDE.U32 R12, R4, 0x4, R12 ;  /* 0x00000004040cb825 */ /* 0x004fcc00078e000c */
[----:B------:R-:W2:Y:S01]  /*0550*/  @!P3 LDG.E R12, desc[UR8][R12.64] ;  /* 0x000000080c0cb981 */ /* 0x000ea2000c1e1900 */
[----:B---3--:R-:W-:-:S06]  /*0560*/  @!P2 IMAD.WIDE.U32 R16, R20, 0x4, R16 ;  /* 0x000000041410a825 */ /* 0x008fcc00078e0010 */
[----:B------:R-:W3:Y:S01]  /*0570*/  @!P2 LDG.E R16, desc[UR8][R16.64] ;  /* 0x000000081010a981 */ /* 0x000ee2000c1e1900 */
[----:B------:R-:W-:Y:S02]  /*0580*/  @!P0 VIADD R0, R0, 0x1 ;  /* 0x0000000100008836 */ /* 0x000fe40000000000 */
[----:B-----5:R-:W-:Y:S01]  /*0590*/  @!P0 FADD R3, R3, R14 ;  /* 0x0000000e03038221 */ /* 0x020fe20000000000 */
[C---:B------:R-:W-:Y:S01]  /*05a0*/  VIADD R14, R4.reuse, 0x2 ;  /* 0x00000002040e7836 */ /* 0x040fe20000000000 */
[----:B------:R-:W-:Y:S01]  /*05b0*/  IADD3 R25, PT, PT, R4, 0x3, RZ ;  /* 0x0000000304197810 */ /* 0x000fe20007ffe0ff */
[----:B------:R-:W-:-:S03]  /*05c0*/  @!P6 VIADD R0, R0, 0x1 ;  /* 0x000000010000e836 */ /* 0x000fc60000000000 */
[-C--:B------:R-:W-:Y:S01]  /*05d0*/  ISETP.GE.AND P0, PT, R14, R5.reuse, PT ;  /* 0x000000050e00720c */ /* 0x080fe20003f06270 */
[----:B------:R-:W-:Y:S01]  /*05e0*/  @!P6 FADD R3, R3, R18 ;  /* 0x000000120303e221 */ /* 0x000fe20000000000 */
[----:B------:R-:W-:Y:S02]  /*05f0*/  VIADD R24, R4, 0x4 ;  /* 0x0000000404187836 */ /* 0x000fe40000000000 */
[----:B------:R-:W-:Y:S01]  /*0600*/  ISETP.LT.OR P0, PT, R14, RZ, P0 ;  /* 0x000000ff0e00720c */ /* 0x000fe20000701670 */
[----:B------:R-:W-:Y:S01]  /*0610*/  @!P1 VIADD R0, R0, 0x1 ;  /* 0x0000000100009836 */ /* 0x000fe20000000000 */
[C---:B------:R-:W-:Y:S02]  /*0620*/  ISETP.GE.AND P6, PT, R25.reuse, R5, PT ;  /* 0x000000051900720c */ /* 0x040fe40003fc6270 */
[C---:B------:R-:W-:Y:S02]  /*0630*/  IADD3 R23, PT, PT, R4.reuse, 0x5, RZ ;  /* 0x0000000504177810 */ /* 0x040fe40007ffe0ff */
[----:B------:R-:W-:Y:S01]  /*0640*/  ISETP.LT.OR P6, PT, R25, RZ, P6 ;  /* 0x000000ff1900720c */ /* 0x000fe200037c1670 */
[----:B------:R-:W-:Y:S01]  /*0650*/  VIADD R22, R4, 0x6 ;  /* 0x0000000604167836 */ /* 0x000fe20000000000 */
[----:B------:R-:W-:Y:S01]  /*0660*/  @!P5 IADD3 R0, PT, PT, R0, 0x1, RZ ;  /* 0x000000010000d810 */ /* 0x000fe20007ffe0ff */
[----:B------:R-:W-:-:S04]  /*0670*/  VIADD R21, R4, 0x7 ;  /* 0x0000000704157836 */ /* 0x000fc80000000000 */
[----:B------:R-:W-:Y:S01]  /*0680*/  @!P4 VIADD R0, R0, 0x1 ;  /* 0x000000010000c836 */ /* 0x000fe20000000000 */
[----:B------:R-:W0:Y:S01]  /*0690*/  @!P0 LDC.64 R18, c[0x0][0x380] ;  /* 0x0000e000ff128b82 */ /* 0x000e220000000a00 */
[----:B------:R-:W-:Y:S02]  /*06a0*/  IADD3 R20, PT, PT, R4, 0x8, RZ ;  /* 0x0000000804147810 */ /* 0x000fe40007ffe0ff */
[----:B------:R-:W-:-:S04]  /*06b0*/  @!P3 VIADD R0, R0, 0x1 ;  /* 0x000000010000b836 */ /* 0x000fc80000000000 */
[----:B------:R-:W-:Y:S02]  /*06c0*/  @!P2 VIADD R0, R0, 0x1 ;  /* 0x000000010000a836 */ /* 0x000fe40000000000 */
[----:B0-----:R-:W-:-:S06]  /*06d0*/  @!P0 IMAD.WIDE.U32 R18, R14, 0x4, R18 ;  /* 0x000000040e128825 */ /* 0x001fcc00078e0012 */
[----:B------:R-:W5:Y:S01]  /*06e0*/  @!P0 LDG.E R18, desc[UR8][R18.64] ;  /* 0x0000000812128981 */ /* 0x000f62000c1e1900 */
[----:B----4-:R-:W-:Y:S01]  /*06f0*/  @!P1 FADD R3, R3, R6 ;  /* 0x0000000603039221 */ /* 0x010fe20000000000 */
[----:B------:R-:W-:-:S03]  /*0700*/  ISETP.GE.AND P1, PT, R24, R5, PT ;  /* 0x000000051800720c */ /* 0x000fc60003f26270 */
[----:B------:R-:W-:Y:S01]  /*0710*/  @!P5 FADD R3, R3, R8 ;  /* 0x000000080303d221 */ /* 0x000fe20000000000 */
[-C--:B------:R-:W-:Y:S02]  /*0720*/  ISETP.GE.AND P5, PT, R23, R5.reuse, PT ;  /* 0x000000051700720c */ /* 0x080fe40003fa6270 */
[----:B------:R-:W-:Y:S01]  /*0730*/  ISETP.LT.OR P1, PT, R24, RZ, P1 ;  /* 0x000000ff1800720c */ /* 0x000fe20000f21670 */
[----:B------:R-:W-:Y:S01]  /*0740*/  @!P4 FADD R3, R3, R10 ;  /* 0x0000000a0303c221 */ /* 0x000fe20000000000 */
[CC--:B------:R-:W-:Y:S02]  /*0750*/  ISETP.GE.AND P4, PT, R22.reuse, R5.reuse, PT ;  /* 0x000000051600720c */ /* 0x0c0fe40003f86270 */
[----:B------:R-:W-:Y:S01]  /*0760*/  ISETP.LT.OR P5, PT, R23, RZ, P5 ;  /* 0x000000ff1700720c */ /* 0x000fe20002fa1670 */
[----:B--2---:R-:W-:Y:S01]  /*0770*/  @!P3 FADD R3, R3, R12 ;  /* 0x0000000c0303b221 */ /* 0x004fe20000000000 */
[----:B------:R-:W-:Y:S02]  /*0780*/  ISETP.GE.AND P3, PT, R21, R5, PT ;  /* 0x000000051500720c */ /* 0x000fe40003f66270 */
[----:B------:R-:W-:Y:S01]  /*0790*/  ISETP.LT.OR P4, PT, R22, RZ, P4 ;  /* 0x000000ff1600720c */ /* 0x000fe20002781670 */
[----:B---3--:R-:W-:-:S04]  /*07a0*/  @!P2 FADD R3, R3, R16 ;  /* 0x000000100303a221 */ /* 0x008fc80000000000 */
[----:B------:R-:W0:Y:S01]  /*07b0*/  @!P1 LDC.64 R12, c[0x0][0x380] ;  /* 0x0000e000ff0c9b82 */ /* 0x000e220000000a00 */
[----:B------:R-:W-:Y:S02]  /*07c0*/  ISETP.GE.AND P2, PT, R20, R5, PT ;  /* 0x000000051400720c */ /* 0x000fe40003f46270 */
[----:B------:R-:W-:-:S05]  /*07d0*/  ISETP.LT.OR P3, PT, R21, RZ, P3 ;  /* 0x000000ff1500720c */ /* 0x000fca0001f61670 */
[----:B------:R-:W1:Y:S01]  /*07e0*/  @!P6 LDC.64 R16, c[0x0][0x380] ;  /* 0x0000e000ff10eb82 */ /* 0x000e620000000a00 */
[----:B------:R-:W-:-:S07]  /*07f0*/  ISETP.LT.OR P2, PT, R20, RZ, P2 ;  /* 0x000000ff1400720c */ /* 0x000fce0001741670 */
[----:B------:R-:W2:Y:S08]  /*0800*/  @!P5 LDC.64 R10, c[0x0][0x380] ;  /* 0x0000e000ff0adb82 */ /* 0x000eb00000000a00 */
[----:B------:R-:W3:Y:S08]  /*0810*/  @!P4 LDC.64 R8, c[0x0][0x380] ;  /* 0x0000e000ff08cb82 */ /* 0x000ef00000000a00 */
[----:B------:R-:W4:Y:S01]  /*0820*/  @!P3 LDC.64 R6, c[0x0][0x380] ;  /* 0x0000e000ff06bb82 */ /* 0x000f220000000a00 */
[----:B-1----:R-:W-:-:S04]  /*0830*/  @!P6 IMAD.WIDE.U32 R16, R25, 0x4, R16 ;  /* 0x000000041910e825 */ /* 0x002fc800078e0010 */
[----:B0-----:R-:W-:Y:S02]  /*0840*/  @!P1 IMAD.WIDE.U32 R12, R24, 0x4, R12 ;  /* 0x00000004180c9825 */ /* 0x001fe400078e000c */
[----:B------:R-:W5:Y:S01]  /*0850*/  @!P6 LDG.E R16, desc[UR8][R16.64] ;  /* 0x000000081010e981 */ /* 0x000f62000c1e1900 */
[----:B------:R-:W0:Y:S01]  /*0860*/  @!P2 LDC.64 R14, c[0x0][0x380] ;  /* 0x0000e000ff0eab82 */ /* 0x000e220000000a00 */
[----:B--2---:R-:W-:Y:S02]  /*0870*/  @!P5 IMAD.WIDE.U32 R10, R23, 0x4, R10 ;  /* 0x00000004170ad825 */ /* 0x004fe400078e000a */
[----:B------:R-:W2:Y:S04]  /*0880*/  @!P1 LDG.E R12, desc[UR8][R12.64] ;  /* 0x000000080c0c9981 */ /* 0x000ea8000c1e1900 */
[----:B------:R-:W2:Y:S01]  /*0890*/  @!P5 LDG.E R10, desc[UR8][R10.64] ;  /* 0x000000080a0ad981 */ /* 0x000ea2000c1e1900 */
[----:B---3--:R-:W-:-:S06]  /*08a0*/  @!P4 IMAD.WIDE.U32 R8, R22, 0x4, R8 ;  /* 0x000000041608c825 */ /* 0x008fcc00078e0008 */
[----:B------:R-:W3:Y:S01]  /*08b0*/  @!P4 LDG.E R8, desc[UR8][R8.64] ;  /* 0x000000080808c981 */ /* 0x000ee2000c1e1900 */
[----:B----4-:R-:W-:-:S06]  /*08c0*/  @!P3 IMAD.WIDE.U32 R6, R21, 0x4, R6 ;  /* 0x000000041506b825 */ /* 0x010fcc00078e0006 */
[----:B------:R-:W4:Y:S01]  /*08d0*/  @!P3 LDG.E R6, desc[UR8][R6.64] ;  /* 0x000000080606b981 */ /* 0x000f22000c1e1900 */
[----:B0-----:R-:W-:-:S06]  /*08e0*/  @!P2 IMAD.WIDE.U32 R14, R20, 0x4, R14 ;  /* 0x00000004140ea825 */ /* 0x001fcc00078e000e */
[----:B------:R-:W4:Y:S01]  /*08f0*/  @!P2 LDG.E R14, desc[UR8][R14.64] ;  /* 0x000000080e0ea981 */ /* 0x000f22000c1e1900 */
[----:B------:R-:W-:Y:S01]  /*0900*/  @!P0 IADD3 R0, PT, PT, R0, 0x1, RZ ;  /* 0x0000000100008810 */ /* 0x000fe20007ffe0ff */
[----:B-----5:R-:W-:-:S04]  /*0910*/  @!P0 FADD R3, R3, R18 ;  /* 0x0000001203038221 */ /* 0x020fc80000000000 */
[----:B------:R-:W-:Y:S01]  /*0920*/  @!P6 VIADD R0, R0, 0x1 ;  /* 0x000000010000e836 */ /* 0x000fe20000000000 */
[----:B------:R-:W-:-:S03]  /*0930*/  UIADD3 UR5, UPT, UPT, UR5, 0x10, URZ ;  /* 0x0000001005057890 */ /* 0x000fc6000fffe0ff */
[----:B------:R-:W-:Y:S01]  /*0940*/  @!P1 VIADD R0, R0, 0x1 ;  /* 0x0000000100009836 */ /* 0x000fe20000000000 */
[----:B------:R-:W-:-:S04]  /*0950*/  UISETP.NE.AND UP0, UPT, UR5, URZ, UPT ;  /* 0x000000ff0500728c */ /* 0x000fc8000bf05270 */
[----:B------:R-:W-:-:S05]  /*0960*/  @!P5 IADD3 R0, PT, PT, R0, 0x1, RZ ;  /* 0x000000010000d810 */ /* 0x000fca0007ffe0ff */
[----:B------:R-:W-:-:S04]  /*0970*/  @!P4 VIADD R0, R0, 0x1 ;  /* 0x000000010000c836 */ /* 0x000fc80000000000 */
[----:B------:R-:W-:Y:S01]  /*0980*/  @!P3 VIADD R0, R0, 0x1 ;  /* 0x000000010000b836 */ /* 0x000fe20000000000 */
[----:B------:R-:W-:-:S03]  /*0990*/  IADD3 R4, PT, PT, R4, 0x10, RZ ;  /* 0x0000001004047810 */ /* 0x000fc60007ffe0ff */
[----:B------:R-:W-:Y:S02]  /*09a0*/  @!P2 VIADD R0, R0, 0x1 ;  /* 0x000000010000a836 */ /* 0x000fe40000000000 */
[----:B------:R-:W-:-:S04]  /*09b0*/  @!P6 FADD R3, R3, R16 ;  /* 0x000000100303e221 */ /* 0x000fc80000000000 */
[----:B--2---:R-:W-:-:S04]  /*09c0*/  @!P1 FADD R3, R3, R12 ;  /* 0x0000000c03039221 */ /* 0x004fc80000000000 */
[----:B------:R-:W-:-:S04]  /*09d0*/  @!P5 FADD R3, R3, R10 ;  /* 0x0000000a0303d221 */ /* 0x000fc80000000000 */
[----:B---3--:R-:W-:-:S04]  /*09e0*/  @!P4 FADD R3, R3, R8 ;  /* 0x000000080303c221 */ /* 0x008fc80000000000 */
[----:B----4-:R-:W-:-:S04]  /*09f0*/  @!P3 FADD R3, R3, R6 ;  /* 0x000000060303b221 */ /* 0x010fc80000000000 */
[----:B------:R-:W-:Y:S01]  /*0a00*/  @!P2 FADD R3, R3, R14 ;  /* 0x0000000e0303a221 */ /* 0x000fe20000000000 */
[----:B------:R-:W-:Y:S06]  /*0a10*/  BRA.U UP0, `(.L_x_8) ;  /* 0xfffffff500f07547 */ /* 0x000fec000b83ffff */
[----:B------:R-:W-:-:S07]  /*0a20*/  VIADD R4, R4, 0xfffffff9 ;  /* 0xfffffff904047836 */ /* 0x000fce0000000000 */
.L_x_7:
[----:B------:R-:W0:Y:S01]  /*0a30*/  LDCU.U16 UR5, c[0x0][0x394] ;  /* 0x00007280ff0577ac */ /* 0x000e220008000400 */
[----:B------:R-:W-:Y:S02]  /*0a40*/  ULOP3.LUT UR6, UR4, 0x6, URZ, 0xc0, !UPT ;  /* 0x0000000604067892 */ /* 0x000fe4000f8ec0ff */
[----:B------:R-:W-:Y:S01]  /*0a50*/  ULOP3.LUT UR4, UR4, 0xe, URZ, 0xc0, !UPT ;  /* 0x0000000e04047892 */ /* 0x000fe2000f8ec0ff */
[----:B------:R-:W1:Y:S03]  /*0a60*/  LDCU UR10, c[0x0][0x390] ;  /* 0x00007200ff0a77ac */ /* 0x000e660008000800 */
[----:B------:R-:W-:Y:S02]  /*0a70*/  UISETP.GE.U32.AND UP0, UPT, UR4, 0x7, UPT ;  /* 0x000000070400788c */ /* 0x000fe4000bf06070 */
[----:B------:R-:W-:Y:S02]  /*0a80*/  UISETP.GE.U32.AND UP1, UPT, UR6, 0x3, UPT ;  /* 0x000000030600788c */ /* 0x000fe4000bf26070 */
[----:B0-----:R-:W-:-:S04]  /*0a90*/  USHF.L.U32 UR5, UR5, 0x1, URZ ;  /* 0x0000000105057899 */ /* 0x001fc800080006ff */
[----:B------:R-:W-:-:S04]  /*0aa0*/  ULOP3.LUT UR5, UR5, 0x2, URZ, 0xe2, !UPT ;  /* 0x0000000205057892 */ /* 0x000fc8000f8ee2ff */
[----:B------:R-:W-:Y:S01]  /*0ab0*/  UIADD3 UR5, UPT, UPT, -UR5, URZ, URZ ;  /* 0x000000ff05057290 */ /* 0x000fe2000fffe1ff */
[----:B-1----:R-:W-:Y:S11]  /*0ac0*/  BRA.U !UP0, `(.L_x_9) ;  /* 0x0000000508007547 */ /* 0x002ff6000b800000 */
[----:B------:R-:W-:-:S04]  /*0ad0*/  ISETP.GE.AND P6, PT, R4, R5, PT ;  /* 0x000000050400720c */ /* 0x000fc80003fc6270 */
[----:B------:R-:W-:-:S13]  /*0ae0*/  ISETP.LT.OR P6, PT, R4, RZ, P6 ;  /* 0x000000ff0400720c */ /* 0x000fda00037c1670 */
[----:B------:R-:W0:Y:S02]  /*0af0*/  @!P6 LDC.64 R6, c[0x0][0x380] ;  /* 0x0000e000ff06eb82 */ /* 0x000e240000000a00 */
[----:B0-----:R-:W-:-:S06]  /*0b00*/  @!P6 IMAD.WIDE.U32 R6, R4, 0x4, R6 ;  /* 0x000000040406e825 */ /* 0x001fcc00078e0006 */
[----:B------:R-:W2:Y:S01]  /*0b10*/  @!P6 LDG.E R6, desc[UR8][R6.64] ;  /* 0x000000080606e981 */ /* 0x000ea2000c1e1900 */
[C---:B------:R-:W-:Y:S01]  /*0b20*/  IADD3 R14, PT, PT, R4.reuse, 0x1, RZ ;  /* 0x00000001040e7810 */ /* 0x040fe20007ffe0ff */
[C---:B------:R-:W-:Y:S01]  /*0b30*/  VIADD R25, R4.reuse, 0x2 ;  /* 0x0000000204197836 */ /* 0x040fe20000000000 */
[C---:B------:R-:W-:Y:S01]  /*0b40*/  IADD3 R23, PT, PT, R4.reuse, 0x4, RZ ;  /* 0x0000000404177810 */ /* 0x040fe20007ffe0ff */
[----:B------:R-:W-:Y:S01]  /*0b50*/  VIADD R24, R4, 0x3 ;  /* 0x0000000304187836 */ /* 0x000fe20000000000 */
[-C--:B------:R-:W-:Y:S01]  /*0b60*/  ISETP.GE.AND P0, PT, R14, R5.reuse, PT ;  /* 0x000000050e00720c */ /* 0x080fe20003f06270 */
[C---:B------:R-:W-:Y:S01]  /*0b70*/  VIADD R22, R4.reuse, 0x5 ;  /* 0x0000000504167836 */ /* 0x040fe20000000000 */
[-C--:B------:R-:W-:Y:S01]  /*0b80*/  ISETP.GE.AND P4, PT, R25, R5.reuse, PT ;  /* 0x000000051900720c */ /* 0x080fe20003f86270 */
[----:B------:R-:W-:Y:S01]  /*0b90*/  VIADD R21, R4, 0x6 ;  /* 0x0000000604157836 */ /* 0x000fe20000000000 */
[----:B------:R-:W-:Y:S01]  /*0ba0*/  ISETP.LT.OR P0, PT, R14, RZ, P0 ;  /* 0x000000ff0e00720c */ /* 0x000fe20000701670 */
[----:B------:R-:W-:Y:S01]  /*0bb0*/  @!P6 VIADD R0, R0, 0x1 ;  /* 0x000000010000e836 */ /* 0x000fe20000000000 */
[----:B------:R-:W-:-:S02]  /*0bc0*/  ISETP.GE.AND P3, PT, R24, R5, PT ;  /* 0x000000051800720c */ /* 0x000fc40003f66270 */
[----:B------:R-:W-:Y:S02]  /*0bd0*/  ISETP.LT.OR P4, PT, R25, RZ, P4 ;  /* 0x000000ff1900720c */ /* 0x000fe40002781670 */
[CC--:B------:R-:W-:Y:S02]  /*0be0*/  ISETP.GE.AND P2, PT, R23.reuse, R5.reuse, PT ;  /* 0x000000051700720c */ /* 0x0c0fe40003f46270 */
[----:B------:R-:W-:Y:S02]  /*0bf0*/  ISETP.LT.OR P3, PT, R24, RZ, P3 ;  /* 0x000000ff1800720c */ /* 0x000fe40001f61670 */
[----:B------:R-:W-:Y:S02]  /*0c00*/  ISETP.GE.AND P1, PT, R22, R5, PT ;  /* 0x000000051600720c */ /* 0x000fe40003f26270 */
[----:B------:R-:W-:Y:S01]  /*0c10*/  ISETP.LT.OR P2, PT, R23, RZ, P2 ;  /* 0x000000ff1700720c */ /* 0x000fe20001741670 */
[----:B------:R-:W0:Y:S01]  /*0c20*/  @!P0 LDC.64 R18, c[0x0][0x380] ;  /* 0x0000e000ff128b82 */ /* 0x000e220000000a00 */
[----:B------:R-:W-:-:S02]  /*0c30*/  IADD3 R20, PT, PT, R4, 0x7, RZ ;  /* 0x0000000704147810 */ /* 0x000fc40007ffe0ff */
[C---:B------:R-:W-:Y:S02]  /*0c40*/  ISETP.GE.AND P5, PT, R21.reuse, R5, PT ;  /* 0x000000051500720c */ /* 0x040fe40003fa6270 */
[----:B------:R-:W-:Y:S02]  /*0c50*/  ISETP.LT.OR P1, PT, R22, RZ, P1 ;  /* 0x000000ff1600720c */ /* 0x000fe40000f21670 */
[----:B------:R-:W-:Y:S01]  /*0c60*/  ISETP.LT.OR P5, PT, R21, RZ, P5 ;  /* 0x000000ff1500720c */ /* 0x000fe20002fa1670 */
[----:B------:R-:W1:Y:S08]  /*0c70*/  @!P4 LDC.64 R16, c[0x0][0x380] ;  /* 0x0000e000ff10cb82 */ /* 0x000e700000000a00 */
[----:B------:R-:W3:Y:S08]  /*0c80*/  @!P3 LDC.64 R12, c[0x0][0x380] ;  /* 0x0000e000ff0cbb82 */ /* 0x000ef00000000a00 */
[----:B------:R-:W4:Y:S01]  /*0c90*/  @!P1 LDC.64 R8, c[0x0][0x380] ;  /* 0x0000e000ff089b82 */ /* 0x000f220000000a00 */
[----:B0-----:R-:W-:-:S06]  /*0ca0*/  @!P0 IMAD.WIDE.U32 R18, R14, 0x4, R18 ;  /* 0x000000040e128825 */ /* 0x001fcc00078e0012 */
[----:B------:R-:W5:Y:S01]  /*0cb0*/  @!P0 LDG.E R18, desc[UR8][R18.64] ;  /* 0x0000000812128981 */ /* 0x000f62000c1e1900 */
[----:B------:R-:W0:Y:S01]  /*0cc0*/  @!P5 LDC.64 R10, c[0x0][0x380] ;  /* 0x0000e000ff0adb82 */ /* 0x000e220000000a00 */
[----:B-1----:R-:W-:-:S06]  /*0cd0*/  @!P4 IMAD.WIDE.U32 R16, R25, 0x4, R16 ;  /* 0x000000041910c825 */ /* 0x002fcc00078e0010 */
[----:B------:R-:W5:Y:S01]  /*0ce0*/  @!P4 LDG.E R16, desc[UR8][R16.64] ;  /* 0x000000081010c981 */ /* 0x000f62000c1e1900 */
[----:B---3--:R-:W-:-:S06]  /*0cf0*/  @!P3 IMAD.WIDE.U32 R12, R24, 0x4, R12 ;  /* 0x00000004180cb825 */ /* 0x008fcc00078e000c */
[----:B------:R-:W3:Y:S01]  /*0d00*/  @!P3 LDG.E R12, desc[UR8][R12.64] ;  /* 0x000000080c0cb981 */ /* 0x000ee2000c1e1900 */
[----:B----4-:R-:W-:-:S06]  /*0d10*/  @!P1 IMAD.WIDE.U32 R8, R22, 0x4, R8 ;  /* 0x0000000416089825 */ /* 0x010fcc00078e0008 */
[----:B------:R-:W4:Y:S01]  /*0d20*/  @!P1 LDG.E R8, desc[UR8][R8.64] ;  /* 0x0000000808089981 */ /* 0x000f22000c1e1900 */
[----:B0-----:R-:W-:-:S06]  /*0d30*/  @!P5 IMAD.WIDE.U32 R10, R21, 0x4, R10 ;  /* 0x00000004150ad825 */ /* 0x001fcc00078e000a */
[----:B------:R-:W4:Y:S01]  /*0d40*/  @!P5 LDG.E R10, desc[UR8][R10.64] ;  /* 0x000000080a0ad981 */ /* 0x000f22000c1e1900 */
[----:B--2---:R-:W-:Y:S01]  /*0d50*/  @!P6 FADD R3, R3, R6 ;  /* 0x000000060303e221 */ /* 0x004fe20000000000 */
[C---:B------:R-:W-:Y:S01]  /*0d60*/  ISETP.GE.AND P6, PT, R20.reuse, R5, PT ;  /* 0x000000051400720c */ /* 0x040fe20003fc6270 */
[----:B------:R-:W0:Y:S03]  /*0d70*/  @!P2 LDC.64 R6, c[0x0][0x380] ;  /* 0x0000e000ff06ab82 */ /* 0x000e260000000a00 */
[----:B------:R-:W-:-:S13]  /*0d80*/  ISETP.LT.OR P6, PT, R20, RZ, P6 ;  /* 0x000000ff1400720c */ /* 0x000fda00037c1670 */
[----:B------:R-:W1:Y:S01]  /*0d90*/  @!P6 LDC.64 R14, c[0x0][0x380] ;  /* 0x0000e000ff0eeb82 */ /* 0x000e620000000a00 */
[----:B0-----:R-:W-:-:S06]  /*0da0*/  @!P2 IMAD.WIDE.U32 R6, R23, 0x4, R6 ;  /* 0x000000041706a825 */ /* 0x001fcc00078e0006 */
[----:B------:R-:W2:Y:S01]  /*0db0*/  @!P2 LDG.E R6, desc[UR8][R6.64] ;  /* 0x000000080606a981 */ /* 0x000ea2000c1e1900 */
[----:B-1----:R-:W-:-:S06]  /*0dc0*/  @!P6 IMAD.WIDE.U32 R14, R20, 0x4, R14 ;  /* 0x00000004140ee825 */ /* 0x002fcc00078e000e */
[----:B------:R-:W4:Y:S01]  /*0dd0*/  @!P6 LDG.E R14, desc[UR8][R14.64] ;  /* 0x000000080e0ee981 */ /* 0x000f22000c1e1900 */
[----:B------:R-:W-:Y:S02]  /*0de0*/  @!P0 VIADD R0, R0, 0x1 ;  /* 0x0000000100008836 */ /* 0x000fe40000000000 */
[----:B-----5:R-:W-:-:S03]  /*0df0*/  @!P0 FADD R3, R3, R18 ;  /* 0x0000001203038221 */ /* 0x020fc60000000000 */
[----:B------:R-:W-:-:S05]  /*0e00*/  @!P4 IADD3 R0, PT, PT, R0, 0x1, RZ ;  /* 0x000000010000c810 */ /* 0x000fca0007ffe0ff */
[----:B------:R-:W-:Y:S02]  /*0e10*/  @!P3 VIADD R0, R0, 0x1 ;  /* 0x000000010000b836 */ /* 0x000fe40000000000 */
[----:B------:R-:W-:Y:S02]  /*0e20*/  @!P4 FADD R3, R3, R16 ;  /* 0x000000100303c221 */ /* 0x000fe40000000000 */
[----:B------:R-:W-:Y:S02]  /*0e30*/  @!P2 VIADD R0, R0, 0x1 ;  /* 0x000000010000a836 */ /* 0x000fe40000000000 */
[----:B---3--:R-:W-:-:S03]  /*0e40*/  @!P3 FADD R3, R3, R12 ;  /* 0x0000000c0303b221 */ /* 0x008fc60000000000 */
[----:B------:R-:W-:-:S05]  /*0e50*/  @!P1 IADD3 R0, PT, PT, R0, 0x1, RZ ;  /* 0x0000000100009810 */ /* 0x000fca0007ffe0ff */
[----:B------:R-:W-:Y:S02]  /*0e60*/  @!P5 VIADD R0, R0, 0x1 ;  /* 0x000000010000d836 */ /* 0x000fe40000000000 */
[----:B------:R-:W-:-:S03]  /*0e70*/  VIADD R4, R4, 0x8 ;  /* 0x0000000804047836 */ /* 0x000fc60000000000 */
[----:B------:R-:W-:Y:S01]  /*0e80*/  @!P6 IADD3 R0, PT, PT, R0, 0x1, RZ ;  /* 0x000000010000e810 */ /* 0x000fe20007ffe0ff */
[----:B--2---:R-:W-:-:S04]  /*0e90*/  @!P2 FADD R3, R3, R6 ;  /* 0x000000060303a221 */ /* 0x004fc80000000000 */
[----:B----4-:R-:W-:-:S04]  /*0ea0*/  @!P1 FADD R3, R3, R8 ;  /* 0x0000000803039221 */ /* 0x010fc80000000000 */
[----:B------:R-:W-:-:S04]  /*0eb0*/  @!P5 FADD R3, R3, R10 ;  /* 0x0000000a0303d221 */ /* 0x000fc80000000000 */
[----:B------:R-:W-:-:S07]  /*0ec0*/  @!P6 FADD R3, R3, R14 ;  /* 0x0000000e0303e221 */ /* 0x000fce0000000000 */
.L_x_9:
[----:B------:R-:W-:Y:S05]  /*0ed0*/  BRA.U !UP1, `(.L_x_10) ;  /* 0x0000000109807547 */ /* 0x000fea000b800000 */
[CC--:B------:R-:W-:Y:S01]  /*0ee0*/  ISETP.GE.AND P0, PT, R4.reuse, R5.reuse, PT ;  /* 0x000000050400720c */ /* 0x0c0fe20003f06270 */
[C---:B------:R-:W-:Y:S01]  /*0ef0*/  VIADD R16, R4.reuse, 0x1 ;  /* 0x0000000104107836 */ /* 0x040fe20000000000 */
[C---:B------:R-:W-:Y:S01]  /*0f00*/  IADD3 R18, PT, PT, R4.reuse, 0x3, RZ ;  /* 0x0000000304127810 */ /* 0x040fe20007ffe0ff */
[C---:B------:R-:W-:Y:S01]  /*0f10*/  VIADD R17, R4.reuse, 0x2 ;  /* 0x0000000204117836 */ /* 0x040fe20000000000 */
[----:B------:R-:W-:Y:S02]  /*0f20*/  ISETP.LT.OR P3, PT, R4, RZ, P0 ;  /* 0x000000ff0400720c */ /* 0x000fe40000761670 */
[CC--:B------:R-:W-:Y:S02]  /*0f30*/  ISETP.GE.AND P0, PT, R16.reuse, R5.reuse, PT ;  /* 0x000000051000720c */ /* 0x0c0fe40003f06270 */
[----:B------:R-:W-:Y:S02]  /*0f40*/  ISETP.GE.AND P1, PT, R17, R5, PT ;  /* 0x000000051100720c */ /* 0x000fe40003f26270 */
[----:B------:R-:W-:-:S02]  /*0f50*/  ISETP.LT.OR P0, PT, R16, RZ, P0 ;  /* 0x000000ff1000720c */ /* 0x000fc40000701670 */
[C---:B------:R-:W-:Y:S02]  /*0f60*/  ISETP.GE.AND P2, PT, R18.reuse, R5, PT ;  /* 0x000000051200720c */ /* 0x040fe40003f46270 */
[----:B------:R-:W-:Y:S02]  /*0f70*/  ISETP.LT.OR P1, PT, R17, RZ, P1 ;  /* 0x000000ff1100720c */ /* 0x000fe40000f21670 */
[----:B------:R-:W-:Y:S01]  /*0f80*/  ISETP.LT.OR P2, PT, R18, RZ, P2 ;  /* 0x000000ff1200720c */ /* 0x000fe20001741670 */
[----:B------:R-:W0:Y:S08]  /*0f90*/  @!P3 LDC.64 R8, c[0x0][0x380] ;  /* 0x0000e000ff08bb82 */ /* 0x000e300000000a00 */
[----:B------:R-:W1:Y:S08]  /*0fa0*/  @!P0 LDC.64 R10, c[0x0][0x380] ;  /* 0x0000e000ff0a8b82 */ /* 0x000e700000000a00 */
[----:B------:R-:W2:Y:S08]  /*0fb0*/  @!P1 LDC.64 R14, c[0x0][0x380] ;  /* 0x0000e000ff0e9b82 */ /* 0x000eb00000000a00 */
[----:B------:R-:W3:Y:S01]  /*0fc0*/  @!P2 LDC.64 R6, c[0x0][0x380] ;  /* 0x0000e000ff06ab82 */ /* 0x000ee20000000a00 */
[----:B0-----:R-:W-:-:S06]  /*0fd0*/  @!P3 IMAD.WIDE.U32 R12, R4, 0x4, R8 ;  /* 0x00000004040cb825 */ /* 0x001fcc00078e0008 */
[----:B------:R-:W4:Y:S01]  /*0fe0*/  @!P3 LDG.E R12, desc[UR8][R12.64] ;  /* 0x000000080c0cb981 */ /* 0x000f22000c1e1900 */
[----:B-1----:R-:W-:-:S06]  /*0ff0*/  @!P0 IMAD.WIDE.U32 R8, R16, 0x4, R10 ;  /* 0x0000000410088825 */ /* 0x002fcc00078e000a */
[----:B------:R-:W5:Y:S01]  /*1000*/  @!P0 LDG.E R8, desc[UR8][R8.64] ;  /* 0x0000000808088981 */ /* 0x000f62000c1e1900 */
[----:B--2---:R-:W-:-:S06]  /*1010*/  @!P1 IMAD.WIDE.U32 R10, R17, 0x4, R14 ;  /* 0x00000004110a9825 */ /* 0x004fcc00078e000e */
[----:B------:R-:W2:Y:S01]  /*1020*/  @!P1 LDG.E R10, desc[UR8][R10.64] ;  /* 0x000000080a0a9981 */ /* 0x000ea2000c1e1900 */
[----:B---3--:R-:W-:-:S06]  /*1030*/  @!P2 IMAD.WIDE.U32 R6, R18, 0x4, R6 ;  /* 0x000000041206a825 */ /* 0x008fcc00078e0006 */
[----:B------:R-:W3:Y:S01]  /*1040*/  @!P2 LDG.E R6, desc[UR8][R6.64] ;  /* 0x000000080606a981 */ /* 0x000ee2000c1e1900 */
[----:B------:R-:W-:-:S04]  /*1050*/  @!P3 VIADD R0, R0, 0x1 ;  /* 0x000000010000b836 */ /* 0x000fc80000000000 */
[----:B------:R-:W-:-:S05]  /*1060*/  @!P0 VIADD R0, R0, 0x1 ;  /* 0x0000000100008836 */ /* 0x000fca0000000000 */
[----:B------:R-:W-:Y:S01]  /*1070*/  @!P1 IADD3 R0, PT, PT, R0, 0x1, RZ ;  /* 0x0000000100009810 */ /* 0x000fe20007ffe0ff */
[----:B------:R-:W-:-:S04]  /*1080*/  VIADD R4, R4, 0x4 ;  /* 0x0000000404047836 */ /* 0x000fc80000000000 */
[----:B------:R-:W-:Y:S02]  /*1090*/  @!P2 VIADD R0, R0, 0x1 ;  /* 0x000000010000a836 */ /* 0x000fe40000000000 */
[----:B----4-:R-:W-:-:S04]  /*10a0*/  @!P3 FADD R3, R3, R12 ;  /* 0x0000000c0303b221 */ /* 0x010fc80000000000 */
[----:B-----5:R-:W-:-:S04]  /*10b0*/  @!P0 FADD R3, R3, R8 ;  /* 0x0000000803038221 */ /* 0x020fc80000000000 */
[----:B--2---:R-:W-:-:S04]  /*10c0*/  @!P1 FADD R3, R3, R10 ;  /* 0x0000000a03039221 */ /* 0x004fc80000000000 */
[----:B---3--:R-:W-:-:S07]  /*10d0*/  @!P2 FADD R3, R3, R6 ;  /* 0x000000060303a221 */ /* 0x008fce0000000000 */
.L_x_10:
[----:B------:R-:W-:-:S04]  /*10e0*/  ISETP.GE.AND P0, PT, R4, UR10, PT ;  /* 0x0000000a04007c0c */ /* 0x000fc8000bf06270 */
[----:B------:R-:W-:-:S13]  /*10f0*/  ISETP.LT.OR P0, PT, R4, RZ, P0 ;  /* 0x000000ff0400720c */ /* 0x000fda0000701670 */
[----:B------:R-:W0:Y:S02]  /*1100*/  @!P0 LDC.64 R6, c[0x0][0x380] ;  /* 0x0000e000ff068b82 */ /* 0x000e240000000a00 */
[----:B0-----:R-:W-:-:S06]  /*1110*/  @!P0 IMAD.WIDE.U32 R6, R4, 0x4, R6 ;  /* 0x0000000404068825 */ /* 0x001fcc00078e0006 */
[----:B------:R-:W2:Y:S01]  /*1120*/  @!P0 LDG.E R6, desc[UR8][R6.64] ;  /* 0x0000000806068981 */ /* 0x000ea2000c1e1900 */
[----:B------:R-:W-:Y:S01]  /*1130*/  UIADD3 UR5, UPT, UPT, UR5, 0x1, URZ ;  /* 0x0000000105057890 */ /* 0x000fe2000fffe0ff */
[----:B------:R-:W-:Y:S01]  /*1140*/  @!P0 IADD3 R0, PT, PT, R0, 0x1, RZ ;  /* 0x0000000100008810 */ /* 0x000fe20007ffe0ff */
[----:B------:R-:W-:Y:S02]  /*1150*/  VIADD R4, R4, 0x1 ;  /* 0x0000000104047836 */ /* 0x000fe40000000000 */
[----:B------:R-:W-:Y:S01]  /*1160*/  UISETP.NE.AND UP0, UPT, UR5, 0x1, UPT ;  /* 0x000000010500788c */ /* 0x000fe2000bf05270 */
[----:B--2---:R-:W-:-:S08]  /*1170*/  @!P0 FADD R3, R3, R6 ;  /* 0x0000000603038221 */ /* 0x004fd00000000000 */
[----:B------:R-:W-:Y:S05]  /*1180*/  BRA.U UP0, `(.L_x_10) ;  /* 0xfffffffd00d47547 */ /* 0x000fea000b83ffff */
[----:B------:R-:W-:-:S07]  /*1190*/  I2FP.F32.S32 R6, R0 ;  /* 0x0000000000067245 */ /* 0x000fce0000201400 */
.L_x_6:
[----:B------:R-:W-:Y:S05]  /*11a0*/  BSYNC.RECONVERGENT B0 ;  /* 0x0000000000007941 */ /* 0x000fea0003800200 */
.L_x_5:
[----:B------:R-:W0:Y:S01]  /*11b0*/  MUFU.RCP R5, R6 ;  /* 0x0000000600057308 */ /* 0x000e220000001000 */
[----:B------:R-:W-:Y:S07]  /*11c0*/  BSSY.RECONVERGENT B0, `(.L_x_11) ;  /* 0x000000d000007945 */ /* 0x000fee0003800200 */
[----:B------:R-:W1:Y:S01]  /*11d0*/  FCHK P0, R3, R6 ;  /* 0x0000000603007302 */ /* 0x000e620000000000 */
[----:B0-----:R-:W-:-:S04]  /*11e0*/  FFMA R0, R5, -R6, 1 ;  /* 0x3f80000005007423 */ /* 0x001fc80000000806 */
[----:B------:R-:W-:-:S04]  /*11f0*/  FFMA R0, R5, R0, R5 ;  /* 0x0000000005007223 */ /* 0x000fc80000000005 */
[----:B------:R-:W-:-:S04]  /*1200*/  FFMA R4, R0, R3, RZ ;  /* 0x0000000300047223 */ /* 0x000fc800000000ff */
[----:B------:R-:W-:-:S04]  /*1210*/  FFMA R5, R4, -R6, R3 ;  /* 0x8000000604057223 */ /* 0x000fc80000000003 */
[----:B------:R-:W-:Y:S01]  /*1220*/  FFMA R7, R0, R5, R4 ;  /* 0x0000000500077223 */ /* 0x000fe20000000004 */
[----:B-1----:R-:W-:Y:S06]  /*1230*/  @!P0 BRA `(.L_x_12) ;  /* 0x0000000000148947 */ /* 0x002fec0003800000 */
[----:B------:R-:W-:Y:S01]  /*1240*/  IMAD.MOV.U32 R0, RZ, RZ, R3 ;  /* 0x000000ffff007224 */ /* 0x000fe200078e0003 */
[----:B------:R-:W-:Y:S02]  /*1250*/  MOV R3, R6 ;  /* 0x0000000600037202 */ /* 0x000fe40000000f00 */
[----:B------:R-:W-:-:S07]  /*1260*/  MOV R4, 0x1280 ;  /* 0x0000128000047802 */ /* 0x000fce0000000f00 */
[----:B------:R-:W-:Y:S05]  /*1270*/  CALL.REL.NOINC `($__internal_0_$__cuda_sm3x_div_rn_noftz_f32_slowpath) ;  /* 0x0000000000187944 */ /* 0x000fea0003c00000 */
[----:B------:R-:W-:-:S07]  /*1280*/  IMAD.MOV.U32 R7, RZ, RZ, R0 ;  /* 0x000000ffff077224 */ /* 0x000fce00078e0000 */
.L_x_12:
[----:B------:R-:W-:Y:S05]  /*1290*/  BSYNC.RECONVERGENT B0 ;  /* 0x0000000000007941 */ /* 0x000fea0003800200 */
.L_x_11:
[----:B------:R-:W0:Y:S02]  /*12a0*/  LDC.64 R4, c[0x0][0x388] ;  /* 0x0000e200ff047b82 */ /* 0x000e240000000a00 */
[----:B0-----:R-:W-:-:S05]  /*12b0*/  IMAD.WIDE R2, R2, 0x4, R4 ;  /* 0x0000000402027825 */ /* 0x001fca00078e0204 */
[----:B------:R-:W-:Y:S01]  /*12c0*/  STG.E desc[UR8][R2.64], R7 ;  /* 0x0000000702007986 */ /* 0x000fe2000c101908 */
[----:B------:R-:W-:Y:S05]  /*12d0*/  EXIT ;  /* 0x000000000000794d */ /* 0x000fea0003800000 */
        .weak           $__internal_0_$__cuda_sm3x_div_rn_noftz_f32_slowpath
        .type           $__internal_0_$__cuda_sm3x_div_rn_noftz_f32_slowpath,@function
        .size           $__internal_0_$__cuda_sm3x_div_rn_noftz_f32_slowpath,(.L_x_45 - $__internal_0_$__cuda_sm3x_div_rn_noftz_f32_slowpath)
$__internal_0_$__cuda_sm3x_div_rn_noftz_f32_slowpath:
[----:B------:R-:W-:Y:S01]  /*12e0*/  SHF.R.U32.HI R6, RZ, 0x17, R3 ;  /* 0x00000017ff067819 */ /* 0x000fe20000011603 */
[----:B------:R-:W-:Y:S01]  /*12f0*/  BSSY.RECONVERGENT B1, `(.L_x_13) ;  /* 0x0000062000017945 */ /* 0x000fe20003800200 */
[----:B------:R-:W-:Y:S02]  /*1300*/  SHF.R.U32.HI R5, RZ, 0x17, R0 ;  /* 0x00000017ff057819 */ /* 0x000fe40000011600 */
[----:B------:R-:W-:Y:S02]  /*1310*/  LOP3.LUT R10, R6, 0xff, RZ, 0xc0, !PT ;  /* 0x000000ff060a7812 */ /* 0x000fe400078ec0ff */
[----:B------:R-:W-:-:S03]  /*1320*/  LOP3.LUT R8, R5, 0xff, RZ, 0xc0, !PT ;  /* 0x000000ff05087812 */ /* 0x000fc600078ec0ff */
[----:B------:R-:W-:Y:S01]  /*1330*/  VIADD R7, R10, 0xffffffff ;  /* 0xffffffff0a077836 */ /* 0x000fe20000000000 */
[----:B------:R-:W-:-:S04]  /*1340*/  IADD3 R6, PT, PT, R8, -0x1, RZ ;  /* 0xffffffff08067810 */ /* 0x000fc80007ffe0ff */
[----:B------:R-:W-:-:S04]  /*1350*/  ISETP.GT.U32.AND P0, PT, R7, 0xfd, PT ;  /* 0x000000fd0700780c */ /* 0x000fc80003f04070 */
[----:B------:R-:W-:-:S13]  /*1360*/  ISETP.GT.U32.OR P0, PT, R6, 0xfd, P0 ;  /* 0x000000fd0600780c */ /* 0x000fda0000704470 */
[----:B------:R-:W-:Y:S01]  /*1370*/  @!P0 IMAD.MOV.U32 R5, RZ, RZ, RZ ;  /* 0x000000ffff058224 */ /* 0x000fe200078e00ff */
[----:B------:R-:W-:Y:S06]  /*1380*/  @!P0 BRA `(.L_x_14) ;  /* 0x00000000005c8947 */ /* 0x000fec0003800000 */
[----:B------:R-:W-:Y:S02]  /*1390*/  FSETP.GTU.FTZ.AND P0, PT, |R0|, +INF , PT ;  /* 0x7f8000000000780b */ /* 0x000fe40003f1c200 */
[----:B------:R-:W-:-:S04]  /*13a0*/  FSETP.GTU.FTZ.AND P1, PT, |R3|, +INF , PT ;  /* 0x7f8000000300780b */ /* 0x000fc80003f3c200 */
[----:B------:R-:W-:-:S13]  /*13b0*/  PLOP3.LUT P0, PT, P0, P1, PT, 0xf8, 0x8f ;  /* 0x00000000008f781c */ /* 0x000fda0000703f70 */
[----:B------:R-:W-:Y:S05]  /*13c0*/  @P0 BRA `(.L_x_15) ;  /* 0x00000004004c0947 */ /* 0x000fea0003800000 */
[----:B------:R-:W-:-:S13]  /*13d0*/  LOP3.LUT P0, RZ, R3, 0x7fffffff, R0, 0xc8, !PT ;  /* 0x7fffffff03ff7812 */ /* 0x000fda000780c800 */
[----:B------:R-:W-:Y:S05]  /*13e0*/  @!P0 BRA `(.L_x_16) ;  /* 0x00000004003c8947 */ /* 0x000fea0003800000 */
[C---:B------:R-:W-:Y:S02]  /*13f0*/  FSETP.NEU.FTZ.AND P0, PT, |R0|.reuse, +INF , PT ;  /* 0x7f8000000000780b */ /* 0x040fe40003f1d200 */
[----:B------:R-:W-:Y:S02]  /*1400*/  FSETP.NEU.FTZ.AND P2, PT, |R3|, +INF , PT ;  /* 0x7f8000000300780b */ /* 0x000fe40003f5d200 */
[----:B------:R-:W-:-:S11]  /*1410*/  FSETP.NEU.FTZ.AND P1, PT, |R0|, +INF , PT ;  /* 0x7f8000000000780b */ /* 0x000fd60003f3d200 */
[----:B------:R-:W-:Y:S05]  /*1420*/  @!P2 BRA !P0, `(.L_x_16) ;  /* 0x00000004002ca947 */ /* 0x000fea0004000000 */
[----:B------:R-:W-:-:S04]  /*1430*/  LOP3.LUT P0, RZ, R0, 0x7fffffff, RZ, 0xc0, !PT ;  /* 0x7fffffff00ff7812 */ /* 0x000fc8000780c0ff */
[----:B------:R-:W-:-:S13]  /*1440*/  PLOP3.LUT P0, PT, P2, P0, PT, 0x2f, 0xf2 ;  /* 0x0000000000f2781c */ /* 0x000fda0001700577 */
[----:B------:R-:W-:Y:S05]  /*1450*/  @P0 BRA `(.L_x_17) ;  /* 0x0000000400180947 */ /* 0x000fea0003800000 */
[----:B------:R-:W-:-:S04]  /*1460*/  LOP3.LUT P0, RZ, R3, 0x7fffffff, RZ, 0xc0, !PT ;  /* 0x7fffffff03ff7812 */ /* 0x000fc8000780c0ff */
[----:B------:R-:W-:-:S13]  /*1470*/  PLOP3.LUT P0, PT, P1, P0, PT, 0x2f, 0xf2 ;  /* 0x0000000000f2781c */ /* 0x000fda0000f00577 */
[----:B------:R-:W-:Y:S05]  /*1480*/  @P0 BRA `(.L_x_18) ;  /* 0x0000000400000947 */ /* 0x000fea0003800000 */
[----:B------:R-:W-:Y:S02]  /*1490*/  ISETP.GE.AND P0, PT, R6, RZ, PT ;  /* 0x000000ff0600720c */ /* 0x000fe40003f06270 */
[----:B------:R-:W-:-:S11]  /*14a0*/  ISETP.GE.AND P1, PT, R7, RZ, PT ;  /* 0x000000ff0700720c */ /* 0x000fd60003f26270 */
[----:B------:R-:W-:Y:S01]  /*14b0*/  @P0 IMAD.MOV.U32 R5, RZ, RZ, RZ ;  /* 0x000000ffff050224 */ /* 0x000fe200078e00ff */
[----:B------:R-:W-:Y:S01]  /*14c0*/  @!P0 MOV R5, 0xffffffc0 ;  /* 0xffffffc000058802 */ /* 0x000fe20000000f00 */
[----:B------:R-:W-:Y:S01]  /*14d0*/  @!P0 FFMA R0, R0, 1.84467440737095516160e+19, RZ ;  /* 0x5f80000000008823 */ /* 0x000fe200000000ff */
[----:B------:R-:W-:-:S03]  /*14e0*/  @!P1 FFMA R3, R3, 1.84467440737095516160e+19, RZ ;  /* 0x5f80000003039823 */ /* 0x000fc600000000ff */
[----:B------:R-:W-:-:S07]  /*14f0*/  @!P1 VIADD R5, R5, 0x40 ;  /* 0x0000004005059836 */ /* 0x000fce0000000000 */
.L_x_14:
[----:B------:R-:W-:Y:S01]  /*1500*/  LEA R6, R10, 0xc0800000, 0x17 ;  /* 0xc08000000a067811 */ /* 0x000fe200078eb8ff */
[----:B------:R-:W-:Y:S04]  /*1510*/  BSSY.RECONVERGENT B2, `(.L_x_19) ;  /* 0x0000036000027945 */ /* 0x000fe80003800200 */
[----:B------:R-:W-:Y:S01]  /*1520*/  IMAD.IADD R6, R3, 0x1, -R6 ;  /* 0x0000000103067824 */ /* 0x000fe200078e0a06 */
[----:B------:R-:W-:-:S03]  /*1530*/  IADD3 R3, PT, PT, R8, -0x7f, RZ ;  /* 0xffffff8108037810 */ /* 0x000fc60007ffe0ff */
[----:B------:R0:W1:Y:S01]  /*1540*/  MUFU.RCP R7, R6 ;  /* 0x0000000600077308 */ /* 0x0000620000001000 */
[----:B------:R-:W-:Y:S01]  /*1550*/  FADD.FTZ R9, -R6, -RZ ;  /* 0x800000ff06097221 */ /* 0x000fe20000010100 */
[C---:B------:R-:W-:Y:S01]  /*1560*/  IMAD R0, R3.reuse, -0x800000, R0 ;  /* 0xff80000003007824 */ /* 0x040fe200078e0200 */
[----:B0-----:R-:W-:-:S05]  /*1570*/  IADD3 R6, PT, PT, R3, 0x7f, -R10 ;  /* 0x0000007f03067810 */ /* 0x001fca0007ffe80a */
[----:B------:R-:W-:Y:S02]  /*1580*/  IMAD.IADD R6, R6, 0x1, R5 ;  /* 0x0000000106067824 */ /* 0x000fe400078e0205 */
[----:B-1----:R-:W-:-:S04]  /*1590*/  FFMA R8, R7, R9, 1 ;  /* 0x3f80000007087423 */ /* 0x002fc80000000009 */
[----:B------:R-:W-:-:S04]  /*15a0*/  FFMA R12, R7, R8, R7 ;  /* 0x00000008070c7223 */ /* 0x000fc80000000007 */
[----:B------:R-:W-:-:S04]  /*15b0*/  FFMA R7, R0, R12, RZ ;  /* 0x0000000c00077223 */ /* 0x000fc800000000ff */
[----:B------:R-:W-:-:S04]  /*15c0*/  FFMA R8, R9, R7, R0 ;  /* 0x0000000709087223 */ /* 0x000fc80000000000 */
[----:B------:R-:W-:-:S04]  /*15d0*/  FFMA R7, R12, R8, R7 ;  /* 0x000000080c077223 */ /* 0x000fc80000000007 */
[----:B------:R-:W-:-:S04]  /*15e0*/  FFMA R8, R9, R7, R0 ;  /* 0x0000000709087223 */ /* 0x000fc80000000000 */
[----:B------:R-:W-:-:S05]  /*15f0*/  FFMA R0, R12, R8, R7 ;  /* 0x000000080c007223 */ /* 0x000fca0000000007 */
[----:B------:R-:W-:-:S04]  /*1600*/  SHF.R.U32.HI R3, RZ, 0x17, R0 ;  /* 0x00000017ff037819 */ /* 0x000fc80000011600 */
[----:B------:R-:W-:-:S04]  /*1610*/  LOP3.LUT R3, R3, 0xff, RZ, 0xc0, !PT ;  /* 0x000000ff03037812 */ /* 0x000fc800078ec0ff */
[----:B------:R-:W-:-:S05]  /*1620*/  IADD3 R9, PT, PT, R3, R6, RZ ;  /* 0x0000000603097210 */ /* 0x000fca0007ffe0ff */
[----:B------:R-:W-:-:S05]  /*1630*/  VIADD R3, R9, 0xffffffff ;  /* 0xffffffff09037836 */ /* 0x000fca0000000000 */
[----:B------:R-:W-:-:S13]  /*1640*/  ISETP.GE.U32.AND P0, PT, R3, 0xfe, PT ;  /* 0x000000fe0300780c */ /* 0x000fda0003f06070 */
[----:B------:R-:W-:Y:S05]  /*1650*/  @!P0 BRA `(.L_x_20) ;  /* 0x0000000000808947 */ /* 0x000fea0003800000 */
[----:B------:R-:W-:-:S13]  /*1660*/  ISETP.GT.AND P0, PT, R9, 0xfe, PT ;  /* 0x000000fe0900780c */ /* 0x000fda0003f04270 */
[----:B------:R-:W-:Y:S05]  /*1670*/  @P0 BRA `(.L_x_21) ;  /* 0x00000000006c0947 */ /* 0x000fea0003800000 */
[----:B------:R-:W-:-:S13]  /*1680*/  ISETP.GE.AND P0, PT, R9, 0x1, PT ;  /* 0x000000010900780c */ /* 0x000fda0003f06270 */
[----:B------:R-:W-:Y:S05]  /*1690*/  @P0 BRA `(.L_x_22) ;  /* 0x0000000000740947 */ /* 0x000fea0003800000 */
[----:B------:R-:W-:Y:S02]  /*16a0*/  ISETP.GE.AND P0, PT, R9, -0x18, PT ;  /* 0xffffffe80900780c */ /* 0x000fe40003f06270 */
[----:B------:R-:W-:-:S11]  /*16b0*/  LOP3.LUT R0, R0, 0x80000000, RZ, 0xc0, !PT ;  /* 0x8000000000007812 */ /* 0x000fd600078ec0ff */
[----:B------:R-:W-:Y:S05]  /*16c0*/  @!P0 BRA `(.L_x_22) ;  /* 0x0000000000688947 */ /* 0x000fea0003800000 */
[CCC-:B------:R-:W-:Y:S01]  /*16d0*/  FFMA.RZ R3, R12.reuse, R8.reuse, R7.reuse ;  /* 0x000000080c037223 */ /* 0x1c0fe2000000c007 */
[CCC-:B------:R-:W-:Y:S01]  /*16e0*/  FFMA.RM R6, R12.reuse, R8.reuse, R7.reuse ;  /* 0x000000080c067223 */ /* 0x1c0fe20000004007 */
[C---:B------:R-:W-:Y:S02]  /*16f0*/  ISETP.NE.AND P2, PT, R9.reuse, RZ, PT ;  /* 0x000000ff0900720c */ /* 0x040fe40003f45270 */
[----:B------:R-:W-:Y:S02]  /*1700*/  ISETP.NE.AND P1, PT, R9, RZ, PT ;  /* 0x000000ff0900720c */ /* 0x000fe40003f25270 */
[----:B------:R-:W-:Y:S01]  /*1710*/  LOP3.LUT R5, R3, 0x7fffff, RZ, 0xc0, !PT ;  /* 0x007fffff03057812 */ /* 0x000fe200078ec0ff */
[----:B------:R-:W-:Y:S01]  /*1720*/  FFMA.RP R3, R12, R8, R7 ;  /* 0x000000080c037223 */ /* 0x000fe20000008007 */
[----:B------:R-:W-:Y:S01]  /*1730*/  IADD3 R8, PT, PT, R9, 0x20, RZ ;  /* 0x0000002009087810 */ /* 0x000fe20007ffe0ff */
[----:B------:R-:W-:Y:S01]  /*1740*/  IMAD.MOV R7, RZ, RZ, -R9 ;  /* 0x000000ffff077224 */ /* 0x000fe200078e0a09 */
[----:B------:R-:W-:-:S02]  /*1750*/  LOP3.LUT R5, R5, 0x800000, RZ, 0xfc, !PT ;  /* 0x0080000005057812 */ /* 0x000fc400078efcff */
[----:B------:R-:W-:Y:S02]  /*1760*/  FSETP.NEU.FTZ.AND P0, PT, R3, R6, PT ;  /* 0x000000060300720b */ /* 0x000fe40003f1d000 */
[----:B------:R-:W-:Y:S02]  /*1770*/  SHF.L.U32 R8, R5, R8, RZ ;  /* 0x0000000805087219 */ /* 0x000fe400000006ff */
[----:B------:R-:W-:Y:S02]  /*1780*/  SEL R6, R7, RZ, P2 ;  /* 0x000000ff07067207 */ /* 0x000fe40001000000 */
[----:B------:R-:W-:Y:S02]  /*1790*/  ISETP.NE.AND P1, PT, R8, RZ, P1 ;  /* 0x000000ff0800720c */ /* 0x000fe40000f25270 */
[----:B------:R-:W-:Y:S02]  /*17a0*/  SHF.R.U32.HI R6, RZ, R6, R5 ;  /* 0x00000006ff067219 */ /* 0x000fe40000011605 */
[----:B------:R-:W-:-:S02]  /*17b0*/  PLOP3.LUT P0, PT, P0, P1, PT, 0xf8, 0x8f ;  /* 0x00000000008f781c */ /* 0x000fc40000703f70 */
[----:B------:R-:W-:Y:S02]  /*17c0*/  SHF.R.U32.HI R8, RZ, 0x1, R6 ;  /* 0x00000001ff087819 */ /* 0x000fe40000011606 */
[----:B------:R-:W-:-:S04]  /*17d0*/  SEL R3, RZ, 0x1, !P0 ;  /* 0x00000001ff037807 */ /* 0x000fc80004000000 */
[----:B------:R-:W-:-:S04]  /*17e0*/  LOP3.LUT R3, R3, 0x1, R8, 0xf8, !PT ;  /* 0x0000000103037812 */ /* 0x000fc800078ef808 */
[----:B------:R-:W-:-:S04]  /*17f0*/  LOP3.LUT R3, R3, R6, RZ, 0xc0, !PT ;  /* 0x0000000603037212 */ /* 0x000fc800078ec0ff */
[----:B------:R-:W-:-:S04]  /*1800*/  IADD3 R3, PT, PT, R8, R3, RZ ;  /* 0x0000000308037210 */ /* 0x000fc80007ffe0ff */
[----:B------:R-:W-:Y:S01]  /*1810*/  LOP3.LUT R0, R3, R0, RZ, 0xfc, !PT ;  /* 0x0000000003007212 */ /* 0x000fe200078efcff */
[----:B------:R-:W-:Y:S06]  /*1820*/  BRA `(.L_x_22) ;  /* 0x0000000000107947 */ /* 0x000fec0003800000 */
.L_x_21:
[----:B------:R-:W-:-:S04]  /*1830*/  LOP3.LUT R0, R0, 0x80000000, RZ, 0xc0, !PT ;  /* 0x8000000000007812 */ /* 0x000fc800078ec0ff */
[----:B------:R-:W-:Y:S01]  /*1840*/  LOP3.LUT R0, R0, 0x7f800000, RZ, 0xfc, !PT ;  /* 0x7f80000000007812 */ /* 0x000fe200078efcff */
[----:B------:R-:W-:Y:S06]  /*1850*/  BRA `(.L_x_22) ;  /* 0x0000000000047947 */ /* 0x000fec0003800000 */
.L_x_20:
[----:B------:R-:W-:-:S07]  /*1860*/  IMAD R0, R6, 0x800000, R0 ;  /* 0x0080000006007824 */ /* 0x000fce00078e0200 */
.L_x_22:
[----:B------:R-:W-:Y:S05]  /*1870*/  BSYNC.RECONVERGENT B2 ;  /* 0x0000000000027941 */ /* 0x000fea0003800200 */
.L_x_19:
[----:B------:R-:W-:Y:S05]  /*1880*/  BRA `(.L_x_23) ;  /* 0x0000000000207947 */ /* 0x000fea0003800000 */
.L_x_18:
[----:B------:R-:W-:-:S04]  /*1890*/  LOP3.LUT R0, R3, 0x80000000, R0, 0x48, !PT ;  /* 0x8000000003007812 */ /* 0x000fc800078e4800 */
[----:B------:R-:W-:Y:S01]  /*18a0*/  LOP3.LUT R0, R0, 0x7f800000, RZ, 0xfc, !PT ;  /* 0x7f80000000007812 */ /* 0x000fe200078efcff */
[----:B------:R-:W-:Y:S06]  /*18b0*/  BRA `(.L_x_23) ;  /* 0x0000000000147947 */ /* 0x000fec0003800000 */
.L_x_17:
[----:B------:R-:W-:Y:S01]  /*18c0*/  LOP3.LUT R0, R3, 0x80000000, R0, 0x48, !PT ;  /* 0x8000000003007812 */ /* 0x000fe200078e4800 */
[----:B------:R-:W-:Y:S06]  /*18d0*/  BRA `(.L_x_23) ;  /* 0x00000000000c7947 */ /* 0x000fec0003800000 */
.L_x_16:
[----:B------:R-:W0:Y:S01]  /*18e0*/  MUFU.RSQ R0, -QNAN ;  /* 0xffc0000000007908 */ /* 0x000e220000001400 */
[----:B------:R-:W-:Y:S05]  /*18f0*/  BRA `(.L_x_23) ;  /* 0x0000000000047947 */ /* 0x000fea0003800000 */
.L_x_15:
[----:B------:R-:W-:-:S07]  /*1900*/  FADD.FTZ R0, R0, R3 ;  /* 0x0000000300007221 */ /* 0x000fce0000010000 */
.L_x_23:
[----:B------:R-:W-:Y:S05]  /*1910*/  BSYNC.RECONVERGENT B1 ;  /* 0x0000000000017941 */ /* 0x000fea0003800200 */
.L_x_13:
[----:B------:R-:W-:-:S04]  /*1920*/  HFMA2 R5, -RZ, RZ, 0, 0 ;  /* 0x00000000ff057431 */ /* 0x000fc800000001ff */
[----:B0-----:R-:W-:Y:S05]  /*1930*/  RET.REL.NODEC R4 `(_Z13filter_weightPfS_ii) ;  /* 0xffffffe404b07950 */ /* 0x001fea0003c3ffff */
.L_x_24:
        /* <DEDUP_REMOVED lines=12> */
.L_x_45:


//--------------------- .text._Z15filter_distancePfS_ii --------------------------
	.section	.text._Z15filter_distancePfS_ii,"ax",@progbits
	.align	128
        .global         _Z15filter_distancePfS_ii
        .type           _Z15filter_distancePfS_ii,@function
        .size           _Z15filter_distancePfS_ii,(.L_x_46 - _Z15filter_distancePfS_ii)
        .other          _Z15filter_distancePfS_ii,@"STO_CUDA_ENTRY STV_DEFAULT"
_Z15filter_distancePfS_ii:
.text._Z15filter_distancePfS_ii:
        /* <DEDUP_REMOVED lines=30> */
.L_x_28:
        /* <DEDUP_REMOVED lines=133> */
.L_x_27:
        /* <DEDUP_REMOVED lines=74> */
.L_x_29:
        /* <DEDUP_REMOVED lines=33> */
.L_x_30:
        /* <DEDUP_REMOVED lines=12> */
.L_x_26:
[----:B------:R-:W-:Y:S05]  /*11a0*/  BSYNC.RECONVERGENT B0 ;  /* 0x0000000000007941 */ /* 0x000fea0003800200 */
.L_x_25:
        /* <DEDUP_REMOVED lines=12> */
[----:B------:R-:W-:Y:S05]  /*1270*/  CALL.REL.NOINC `($__internal_1_$__cuda_sm3x_div_rn_noftz_f32_slowpath) ;  /* 0x0000000000187944 */ /* 0x000fea0003c00000 */
[----:B------:R-:W-:-:S07]  /*1280*/  IMAD.MOV.U32 R7, RZ, RZ, R0 ;  /* 0x000000ffff077224 */ /* 0x000fce00078e0000 */
.L_x_32:
[----:B------:R-:W-:Y:S05]  /*1290*/  BSYNC.RECONVERGENT B0 ;  /* 0x0000000000007941 */ /* 0x000fea0003800200 */
.L_x_31:
[----:B------:R-:W0:Y:S02]  /*12a0*/  LDC.64 R4, c[0x0][0x388] ;  /* 0x0000e200ff047b82 */ /* 0x000e240000000a00 */
[----:B0-----:R-:W-:-:S05]  /*12b0*/  IMAD.WIDE R2, R2, 0x4, R4 ;  /* 0x0000000402027825 */ /* 0x001fca00078e0204 */
[----:B------:R-:W-:Y:S01]  /*12c0*/  STG.E desc[UR8][R2.64], R7 ;  /* 0x0000000702007986 */ /* 0x000fe2000c101908 */
[----:B------:R-:W-:Y:S05]  /*12d0*/  EXIT ;  /* 0x000000000000794d */ /* 0x000fea0003800000 */
        .weak           $__internal_1_$__cuda_sm3x_div_rn_noftz_f32_slowpath
        .type           $__internal_1_$__cuda_sm3x_div_rn_noftz_f32_slowpath,@function
        .size           $__internal_1_$__cuda_sm3x_div_rn_noftz_f32_slowpath,(.L_x_46 - $__internal_1_$__cuda_sm3x_div_rn_noftz_f32_slowpath)
$__internal_1_$__cuda_sm3x_div_rn_noftz_f32_slowpath:
        /* <DEDUP_REMOVED lines=34> */
.L_x_34:
        /* <DEDUP_REMOVED lines=51> */
.L_x_41:
[----:B------:R-:W-:-:S04]  /*1830*/  LOP3.LUT R0, R0, 0x80000000, RZ, 0xc0, !PT ;  /* 0x8000000000007812 */ /* 0x000fc800078ec0ff */
[----:B------:R-:W-:Y:S01]  /*1840*/  LOP3.LUT R0, R0, 0x7f800000, RZ, 0xfc, !PT ;  /* 0x7f80000000007812 */ /* 0x000fe200078efcff */
[----:B------:R-:W-:Y:S06]  /*1850*/  BRA `(.L_x_42) ;  /* 0x0000000000047947 */ /* 0x000fec0003800000 */
.L_x_40:
[----:B------:R-:W-:-:S07]  /*1860*/  IMAD R0, R6, 0x800000, R0 ;  /* 0x0080000006007824 */ /* 0x000fce00078e0200 */
.L_x_42:
[----:B------:R-:W-:Y:S05]  /*1870*/  BSYNC.RECONVERGENT B2 ;  /* 0x0000000000027941 */ /* 0x000fea0003800200 */
.L_x_39:
[----:B------:R-:W-:Y:S05]  /*1880*/  BRA `(.L_x_43) ;  /* 0x0000000000207947 */ /* 0x000fea0003800000 */
.L_x_38:
[----:B------:R-:W-:-:S04]  /*1890*/  LOP3.LUT R0, R3, 0x80000000, R0, 0x48, !PT ;  /* 0x8000000003007812 */ /* 0x000fc800078e4800 */
[----:B------:R-:W-:Y:S01]  /*18a0*/  LOP3.LUT R0, R0, 0x7f800000, RZ, 0xfc, !PT ;  /* 0x7f80000000007812 */ /* 0x000fe200078efcff */
[----:B------:R-:W-:Y:S06]  /*18b0*/  BRA `(.L_x_43) ;  /* 0x0000000000147947 */ /* 0x000fec0003800000 */
.L_x_37:
[----:B------:R-:W-:Y:S01]  /*18c0*/  LOP3.LUT R0, R3, 0x80000000, R0, 0x48, !PT ;  /* 0x8000000003007812 */ /* 0x000fe200078e4800 */
[----:B------:R-:W-:Y:S06]  /*18d0*/  BRA `(.L_x_43) ;  /* 0x00000000000c7947 */ /* 0x000fec0003800000 */
.L_x_36:
[----:B------:R-:W0:Y:S01]  /*18e0*/  MUFU.RSQ R0, -QNAN ;  /* 0xffc0000000007908 */ /* 0x000e220000001400 */
[----:B------:R-:W-:Y:S05]  /*18f0*/  BRA `(.L_x_43) ;  /* 0x0000000000047947 */ /* 0x000fea0003800000 */
.L_x_35:
[----:B------:R-:W-:-:S07]  /*1900*/  FADD.FTZ R0, R0, R3 ;  /* 0x0000000300007221 */ /* 0x000fce0000010000 */
.L_x_43:
[----:B------:R-:W-:Y:S05]  /*1910*/  BSYNC.RECONVERGENT B1 ;  /* 0x0000000000017941 */ /* 0x000fea0003800200 */
.L_x_33:
[----:B------:R-:W-:-:S04]  /*1920*/  HFMA2 R5, -RZ, RZ, 0, 0 ;  /* 0x00000000ff057431 */ /* 0x000fc800000001ff */
[----:B0-----:R-:W-:Y:S05]  /*1930*/  RET.REL.NODEC R4 `(_Z15filter_distancePfS_ii) ;  /* 0xffffffe404b07950 */ /* 0x001fea0003c3ffff */
.L_x_44:
        /* <DEDUP_REMOVED lines=12> */
.L_x_46:


//--------------------- .nv.shared.reserved.0     --------------------------
	.section	.nv.shared.reserved.0,"aw",@nobits
	.weak		__nv_reservedSMEM_offset_0_alias
	.size		__nv_reservedSMEM_offset_0_alias, 0, 64
	.other		__nv_reservedSMEM_offset_0_alias,@"STO_CUDA_RESERVED_SHARED STV_DEFAULT"
__nv_reservedSMEM_offset_0_alias:
	.zero		0
	.zero		64


//--------------------- .nv.constant0._Z21update_product_statusPiS_S_i --------------------------
	.section	.nv.constant0._Z21update_product_statusPiS_S_i,"a",@progbits
	.sectionflags	@""
	.align	4
.nv.constant0._Z21update_product_statusPiS_S_i:
	.zero		924


//--------------------- .nv.constant0._Z22check_weight_thresholdPfPiffi --------------------------
	.section	.nv.constant0._Z22check_weight_thresholdPfPiffi,"a",@progbits
	.sectionflags	@""
	.align	4
.nv.constant0._Z22check_weight_thresholdPfPiffi:
	.zero		924


//--------------------- .nv.constant0._Z24check_distance_thresholdPfPiffi --------------------------
	.section	.nv.constant0._Z24check_distance_thresholdPfPiffi,"a",@progbits
	.sectionflags	@""
	.align	4
.nv.constant0._Z24check_distance_thresholdPfPiffi:
	.zero		924


//--------------------- .nv.constant0._Z13filter_weightPfS_ii --------------------------
	.section	.nv.constant0._Z13filter_weightPfS_ii,"a",@progbits
	.sectionflags	@""
	.align	4
.nv.constant0._Z13filter_weightPfS_ii:
	.zero		920


//--------------------- .nv.constant0._Z15filter_distancePfS_ii --------------------------
	.section	.nv.constant0._Z15filter_distancePfS_ii,"a",@progbits
	.sectionflags	@""
	.align	4
.nv.constant0._Z15filter_distancePfS_ii:
	.zero		920


//--------------------- SYMBOLS --------------------------

	.type		.nv.reservedSmem.offset0,@object
	.size		.nv.reservedSmem.offset0,0x4
